def attn_fwd(
    Q,
    K,
    V,
    Out,
    Lse,
    sm_scale,
    stride_qz,
    stride_qh,
    stride_qm,
    stride_qk,
    stride_kz,
    stride_kh,
    stride_kn,
    stride_kk,
    stride_vz,
    stride_vh,
    stride_vn,
    stride_vk,
    stride_oz,
    stride_oh,
    stride_om,
    stride_ok,
    seqlen_q,
    seqlen_k,
    BLOCK_M: tl.constexpr,
    BLOCK_N: tl.constexpr,
    HEAD_DIM: tl.constexpr,
    CAUSAL: tl.constexpr,
):
    start_m = tl.program_id(0)
    off_hz = tl.program_id(1)
    q_off = off_hz * stride_qh
    k_off = off_hz * stride_kh
    v_off = off_hz * stride_vh
    offs_m = start_m * BLOCK_M + tl.arange(0, BLOCK_M)
    offs_d = tl.arange(0, HEAD_DIM)
    offs_n = tl.arange(0, BLOCK_N)
    q_ptrs = Q + q_off + offs_m[:, None] * stride_qm + offs_d[None, :] * stride_qk
    k_ptrs = K + k_off + offs_d[:, None] * stride_kk + offs_n[None, :] * stride_kn
    v_ptrs = V + v_off + offs_n[:, None] * stride_vn + offs_d[None, :] * stride_vk
    m_i = tl.full([BLOCK_M], float("-inf"), dtype=tl.float32)
    l_i = tl.zeros([BLOCK_M], dtype=tl.float32) + 1.0
    acc = tl.zeros([BLOCK_M, HEAD_DIM], dtype=tl.float32)
    q = tl.load(q_ptrs)
    acc, l_i, m_i = _attn_fwd_inner(
        acc,
        l_i,
        m_i,
        q,
        k_ptrs,
        v_ptrs,
        sm_scale,
        stride_kn,
        stride_vn,
        start_m,
        seqlen_k,
        BLOCK_M,
        BLOCK_N,
        HEAD_DIM,
        CAUSAL,
    )
    acc = acc / l_i[:, None]
    lse = m_i + tl.math.log2(l_i) / 1.4426950408889634
    o_ptrs = (
        Out
        + off_hz * stride_oh
        + offs_m[:, None] * stride_om
        + offs_d[None, :] * stride_ok
    )
    tl.store(o_ptrs, acc.to(Out.dtype.element_ty))
    tl.store(Lse + off_hz * seqlen_q + offs_m, lse)

# config = {"BLOCK_M": 128, "BLOCK_N": 64, "HEAD_DIM": 64, "arch": "sm_90", "causal": true, "dtype": "fp8e4m3", "num_stages": 2, "num_warps": 4}
# arch = sm_90


// ===== COMPILED SASS (sm_90a) =====

	.target	sm_90a

	.elftype	@"ET_EXEC"


//--------------------- .note.nv.tkinfo           --------------------------
	.section	.note.nv.tkinfo,"",@"SHT_NOTE"
	.sectionflags	@"SHF_NOTE_NV_TKINFO"
	.tkinfo
        /*0018*/ 	.word	0x00000002
        /*0030*/ 	.string	""
        /*0030*/ 	.string	"ptxas"
        /*0030*/ 	.string	"Cuda compilation tools, release 13.0, V13.0.88"
        /*0030*/ 	.string	"Build cuda_13.0.r13.0/compiler.36424714_0"
        /*0030*/ 	.string	"-v  -suppress-debug-info  -lineinfo  -arch sm_90a "



//--------------------- .note.nv.cuinfo           --------------------------
	.section	.note.nv.cuinfo,"",@"SHT_NOTE"
	.sectionflags	@"SHF_NOTE_NV_CUINFO"
        /*0018*/ 	.short	0x0002
        /*001a*/ 	.short	0x005a
        /*001c*/ 	.short	0x0082
	.zero		2


//--------------------- .nv.info                  --------------------------
	.section	.nv.info,"",@"SHT_CUDA_INFO"
	.align	4


	//----- nvinfo : EIATTR_REGCOUNT
	.align		4
        /*0000*/ 	.byte	0x04, 0x2f
        /*0002*/ 	.short	(.L_2 - .L_1)
	.align		4
.L_1:
        /*0004*/ 	.word	index@(attn_fwd)
        /*0008*/ 	.word	0x000000ff


	//----- nvinfo : EIATTR_FRAME_SIZE
	.align		4
.L_2:
        /*000c*/ 	.byte	0x04, 0x11
        /*000e*/ 	.short	(.L_4 - .L_3)
	.align		4
.L_3:
        /*0010*/ 	.word	index@(attn_fwd)
        /*0014*/ 	.word	0x00000138


	//----- nvinfo : EIATTR_MIN_STACK_SIZE
	.align		4
.L_4:
        /*0018*/ 	.byte	0x04, 0x12
        /*001a*/ 	.short	(.L_6 - .L_5)
	.align		4
.L_5:
        /*001c*/ 	.word	index@(attn_fwd)
        /*0020*/ 	.word	0x00000138
.L_6:


//--------------------- .nv.compat                --------------------------
	.section	.nv.compat,"",@"SHT_CUDA_COMPAT_INFO"
	.align	4
        /*0000*/ 	.byte	0x02, 0x09, 0x01, 0x00, 0x02, 0x02, 0x04, 0x00, 0x02, 0x05, 0x05, 0x00, 0x03, 0x07, 0x01, 0x01
        /*0010*/ 	.byte	0x02, 0x03, 0x00, 0x00, 0x02, 0x06, 0x01, 0x00, 0x04, 0x0b, 0x08, 0x00, 0x00, 0x00, 0x00, 0x00
        /*0020*/ 	.byte	0x00, 0x00, 0x00, 0x00


//--------------------- .nv.info.attn_fwd         --------------------------
	.section	.nv.info.attn_fwd,"",@"SHT_CUDA_INFO"
	.sectionflags	@""
	.align	4


	//----- nvinfo : EIATTR_CUDA_API_VERSION
	.align		4
        /*0000*/ 	.byte	0x04, 0x37
        /*0002*/ 	.short	(.L_8 - .L_7)
.L_7:
        /*0004*/ 	.word	0x00000082


	//----- nvinfo : EIATTR_KPARAM_INFO
	.align		4
.L_8:
        /*0008*/ 	.byte	0x04, 0x17
        /*000a*/ 	.short	(.L_10 - .L_9)
.L_9:
        /*000c*/ 	.word	0x00000000
        /*0010*/ 	.short	0x0019
        /*0012*/ 	.short	0x0080
        /*0014*/ 	.byte	0x00, 0xf4, 0x21, 0x00


	//----- nvinfo : EIATTR_KPARAM_INFO
	.align		4
.L_10:
        /*0018*/ 	.byte	0x04, 0x17
        /*001a*/ 	.short	(.L_12 - .L_11)
.L_11:
        /*001c*/ 	.word	0x00000000
        /*0020*/ 	.short	0x0018
        /*0022*/ 	.short	0x0078
        /*0024*/ 	.byte	0x00, 0xf4, 0x21, 0x00


	//----- nvinfo : EIATTR_KPARAM_INFO
	.align		4
.L_12:
        /*0028*/ 	.byte	0x04, 0x17
        /*002a*/ 	.short	(.L_14 - .L_13)
.L_13:
        /*002c*/ 	.word	0x00000000
        /*0030*/ 	.short	0x0017
        /*0032*/ 	.short	0x0070
        /*0034*/ 	.byte	0x00, 0xf0, 0x11, 0x00


	//----- nvinfo : EIATTR_KPARAM_INFO
	.align		4
.L_14:
        /*0038*/ 	.byte	0x04, 0x17
        /*003a*/ 	.short	(.L_16 - .L_15)
.L_15:
        /*003c*/ 	.word	0x00000000
        /*0040*/ 	.short	0x0016
        /*0042*/ 	.short	0x006c
        /*0044*/ 	.byte	0x00, 0xf0, 0x11, 0x00


	//----- nvinfo : EIATTR_KPARAM_INFO
	.align		4
.L_16:
        /*0048*/ 	.byte	0x04, 0x17
        /*004a*/ 	.short	(.L_18 - .L_17)
.L_17:
        /*004c*/ 	.word	0x00000000
        /*0050*/ 	.short	0x0015
        /*0052*/ 	.short	0x0068
        /*0054*/ 	.byte	0x00, 0xf0, 0x11, 0x00


	//----- nvinfo : EIATTR_KPARAM_INFO
	.align		4
.L_18:
        /*0058*/ 	.byte	0x04, 0x17
        /*005a*/ 	.short	(.L_20 - .L_19)
.L_19:
        /*005c*/ 	.word	0x00000000
        /*0060*/ 	.short	0x0014
        /*0062*/ 	.short	0x0064
        /*0064*/ 	.byte	0x00, 0xf0, 0x11, 0x00


	//----- nvinfo : EIATTR_KPARAM_INFO
	.align		4
.L_20:
        /*0068*/ 	.byte	0x04, 0x17
        /*006a*/ 	.short	(.L_22 - .L_21)
.L_21:
        /*006c*/ 	.word	0x00000000
        /*0070*/ 	.short	0x0013
        /*0072*/ 	.short	0x0060
        /*0074*/ 	.byte	0x00, 0xf0, 0x11, 0x00


	//----- nvinfo : EIATTR_KPARAM_INFO
	.align		4
.L_22:
        /*0078*/ 	.byte	0x04, 0x17
        /*007a*/ 	.short	(.L_24 - .L_23)
.L_23:
        /*007c*/ 	.word	0x00000000
        /*0080*/ 	.short	0x0012
        /*0082*/ 	.short	0x005c
        /*0084*/ 	.byte	0x00, 0xf0, 0x11, 0x00


	//----- nvinfo : EIATTR_KPARAM_INFO
	.align		4
.L_24:
        /*0088*/ 	.byte	0x04, 0x17
        /*008a*/ 	.short	(.L_26 - .L_25)
.L_25:
        /*008c*/ 	.word	0x00000000
        /*0090*/ 	.short	0x0011
        /*0092*/ 	.short	0x0058
        /*0094*/ 	.byte	0x00, 0xf0, 0x11, 0x00


	//----- nvinfo : EIATTR_KPARAM_INFO
	.align		4
.L_26:
        /*0098*/ 	.byte	0x04, 0x17
        /*009a*/ 	.short	(.L_28 - .L_27)
.L_27:
        /*009c*/ 	.word	0x00000000
        /*00a0*/ 	.short	0x0010
        /*00a2*/ 	.short	0x0054
        /*00a4*/ 	.byte	0x00, 0xf0, 0x11, 0x00


	//----- nvinfo : EIATTR_KPARAM_INFO
	.align		4
.L_28:
        /*00a8*/ 	.byte	0x04, 0x17
        /*00aa*/ 	.short	(.L_30 - .L_29)
.L_29:
        /*00ac*/ 	.word	0x00000000
        /*00b0*/ 	.short	0x000f
        /*00b2*/ 	.short	0x0050
        /*00b4*/ 	.byte	0x00, 0xf0, 0x11, 0x00


	//----- nvinfo : EIATTR_KPARAM_INFO
	.align		4
.L_30:
        /*00b8*/ 	.byte	0x04, 0x17
        /*00ba*/ 	.short	(.L_32 - .L_31)
.L_31:
        /*00bc*/ 	.word	0x00000000
        /*00c0*/ 	.short	0x000e
        /*00c2*/ 	.short	0x004c
        /*00c4*/ 	.byte	0x00, 0xf0, 0x11, 0x00


	//----- nvinfo : EIATTR_KPARAM_INFO
	.align		4
.L_32:
        /*00c8*/ 	.byte	0x04, 0x17
        /*00ca*/ 	.short	(.L_34 - .L_33)
.L_33:
        /*00cc*/ 	.word	0x00000000
        /*00d0*/ 	.short	0x000d
        /*00d2*/ 	.short	0x0048
        /*00d4*/ 	.byte	0x00, 0xf0, 0x11, 0x00


	//----- nvinfo : EIATTR_KPARAM_INFO
	.align		4
.L_34:
        /*00d8*/ 	.byte	0x04, 0x17
        /*00da*/ 	.short	(.L_36 - .L_35)
.L_35:
        /*00dc*/ 	.word	0x00000000
        /*00e0*/ 	.short	0x000c
        /*00e2*/ 	.short	0x0044
        /*00e4*/ 	.byte	0x00, 0xf0, 0x11, 0x00


	//----- nvinfo : EIATTR_KPARAM_INFO
	.align		4
.L_36:
        /*00e8*/ 	.byte	0x04, 0x17
        /*00ea*/ 	.short	(.L_38 - .L_37)
.L_37:
        /*00ec*/ 	.word	0x00000000
        /*00f0*/ 	.short	0x000b
        /*00f2*/ 	.short	0x0040
        /*00f4*/ 	.byte	0x00, 0xf0, 0x11, 0x00


	//----- nvinfo : EIATTR_KPARAM_INFO
	.align		4
.L_38:
        /*00f8*/ 	.byte	0x04, 0x17
        /*00fa*/ 	.short	(.L_40 - .L_39)
.L_39:
        /*00fc*/ 	.word	0x00000000
        /*0100*/ 	.short	0x000a
        /*0102*/ 	.short	0x003c
        /*0104*/ 	.byte	0x00, 0xf0, 0x11, 0x00


	//----- nvinfo : EIATTR_KPARAM_INFO
	.align		4
.L_40:
        /*0108*/ 	.byte	0x04, 0x17
        /*010a*/ 	.short	(.L_42 - .L_41)
.L_41:
        /*010c*/ 	.word	0x00000000
        /*0110*/ 	.short	0x0009
        /*0112*/ 	.short	0x0038
        /*0114*/ 	.byte	0x00, 0xf0, 0x11, 0x00


	//----- nvinfo : EIATTR_KPARAM_INFO
	.align		4
.L_42:
        /*0118*/ 	.byte	0x04, 0x17
        /*011a*/ 	.short	(.L_44 - .L_43)
.L_43:
        /*011c*/ 	.word	0x00000000
        /*0120*/ 	.short	0x0008
        /*0122*/ 	.short	0x0034
        /*0124*/ 	.byte	0x00, 0xf0, 0x11, 0x00


	//----- nvinfo : EIATTR_KPARAM_INFO
	.align		4
.L_44:
        /*0128*/ 	.byte	0x04, 0x17
        /*012a*/ 	.short	(.L_46 - .L_45)
.L_45:
        /*012c*/ 	.word	0x00000000
        /*0130*/ 	.short	0x0007
        /*0132*/ 	.short	0x0030
        /*0134*/ 	.byte	0x00, 0xf0, 0x11, 0x00


	//----- nvinfo : EIATTR_KPARAM_INFO
	.align		4
.L_46:
        /*0138*/ 	.byte	0x04, 0x17
        /*013a*/ 	.short	(.L_48 - .L_47)
.L_47:
        /*013c*/ 	.word	0x00000000
        /*0140*/ 	.short	0x0006
        /*0142*/ 	.short	0x002c
        /*0144*/ 	.byte	0x00, 0xf0, 0x11, 0x00


	//----- nvinfo : EIATTR_KPARAM_INFO
	.align		4
.L_48:
        /*0148*/ 	.byte	0x04, 0x17
        /*014a*/ 	.short	(.L_50 - .L_49)
.L_49:
        /*014c*/ 	.word	0x00000000
        /*0150*/ 	.short	0x0005
        /*0152*/ 	.short	0x0028
        /*0154*/ 	.byte	0x00, 0xf0, 0x11, 0x00


	//----- nvinfo : EIATTR_KPARAM_INFO
	.align		4
.L_50:
        /*0158*/ 	.byte	0x04, 0x17
        /*015a*/ 	.short	(.L_52 - .L_51)
.L_51:
        /*015c*/ 	.word	0x00000000
        /*0160*/ 	.short	0x0004
        /*0162*/ 	.short	0x0020
        /*0164*/ 	.byte	0x00, 0xf4, 0x21, 0x00


	//----- nvinfo : EIATTR_KPARAM_INFO
	.align		4
.L_52:
        /*0168*/ 	.byte	0x04, 0x17
        /*016a*/ 	.short	(.L_54 - .L_53)
.L_53:
        /*016c*/ 	.word	0x00000000
        /*0170*/ 	.short	0x0003
        /*0172*/ 	.short	0x0018
        /*0174*/ 	.byte	0x00, 0xf4, 0x21, 0x00


	//----- nvinfo : EIATTR_KPARAM_INFO
	.align		4
.L_54:
        /*0178*/ 	.byte	0x04, 0x17
        /*017a*/ 	.short	(.L_56 - .L_55)
.L_55:
        /*017c*/ 	.word	0x00000000
        /*0180*/ 	.short	0x0002
        /*0182*/ 	.short	0x0010
        /*0184*/ 	.byte	0x00, 0xf4, 0x21, 0x00


	//----- nvinfo : EIATTR_KPARAM_INFO
	.align		4
.L_56:
        /*0188*/ 	.byte	0x04, 0x17
        /*018a*/ 	.short	(.L_58 - .L_57)
.L_57:
        /*018c*/ 	.word	0x00000000
        /*0190*/ 	.short	0x0001
        /*0192*/ 	.short	0x0008
        /*0194*/ 	.byte	0x00, 0xf4, 0x21, 0x00


	//----- nvinfo : EIATTR_KPARAM_INFO
	.align		4
.L_58:
        /*0198*/ 	.byte	0x04, 0x17
        /*019a*/ 	.short	(.L_60 - .L_59)
.L_59:
        /*019c*/ 	.word	0x00000000
        /*01a0*/ 	.short	0x0000
        /*01a2*/ 	.short	0x0000
        /*01a4*/ 	.byte	0x00, 0xf4, 0x21, 0x00


	//----- nvinfo : EIATTR_SPARSE_MMA_MASK
	.align		4
.L_60:
        /*01a8*/ 	.byte	0x03, 0x50
        /*01aa*/ 	.short	0x0000


	//----- nvinfo : EIATTR_MAXREG_COUNT
	.align		4
        /*01ac*/ 	.byte	0x03, 0x1b
        /*01ae*/ 	.short	0x00ff


	//----- nvinfo : EIATTR_NUM_BARRIERS
	.align		4
        /*01b0*/ 	.byte	0x02, 0x4c
        /*01b2*/ 	.byte	0x01
	.zero		1


	//----- nvinfo : EIATTR_ANNOTATIONS
	.align		4
        /*01b4*/ 	.byte	0x04, 0x55
        /*01b6*/ 	.short	(.L_62 - .L_61)


	//   ....[0]....
.L_61:
        /*01b8*/ 	.word	0x00000001
        /*01bc*/ 	.byte	0xe0, 0x1b, 0x00, 0x00, 0x01, 0x00, 0x00, 0x00, 0x30, 0x1e, 0x00, 0x00, 0x01, 0x00, 0x00, 0x00
        /* <DEDUP_REMOVED lines=76> */
        /*068c*/ 	.byte	0x10, 0x4f, 0x00, 0x00, 0x01, 0x00, 0x00, 0x00, 0x50, 0x4f, 0x00, 0x00


	//----- nvinfo : EIATTR_MERCURY_ISA_VERSION
	.align		4
.L_62:
        /*0698*/ 	.byte	0x03, 0x5f
        /*069a*/ 	.short	0x0101


	//----- nvinfo : EIATTR_COOP_GROUP_MASK_REGIDS
	.align		4
        /*069c*/ 	.byte	0x04, 0x29
        /*069e*/ 	.short	(.L_64 - .L_63)


	//   ....[0]....
.L_63:
        /*06a0*/ 	.word	0xffffffff


	//   ....[1]....
        /*06a4*/ 	.word	0xffffffff


	//   ....[2]....
        /*06a8*/ 	.word	0xffffffff


	//   ....[3]....
        /*06ac*/ 	.word	0xffffffff


	//   ....[4]....
        /*06b0*/ 	.word	0xffffffff


	//   ....[5]....
        /*06b4*/ 	.word	0xffffffff


	//   ....[6]....
        /*06b8*/ 	.word	0xffffffff


	//   ....[7]....
        /*06bc*/ 	.word	0xffffffff


	//   ....[8]....
        /*06c0*/ 	.word	0xffffffff


	//   ....[9]....
        /*06c4*/ 	.word	0xffffffff


	//   ....[10]....
        /*06c8*/ 	.word	0xffffffff


	//   ....[11]....
        /*06cc*/ 	.word	0xffffffff


	//   ....[12]....
        /*06d0*/ 	.word	0xffffffff


	//   ....[13]....
        /*06d4*/ 	.word	0xffffffff


	//   ....[14]....
        /*06d8*/ 	.word	0xffffffff


	//   ....[15]....
        /*06dc*/ 	.word	0xffffffff


	//   ....[16]....
        /*06e0*/ 	.word	0xffffffff


	//   ....[17]....
        /*06e4*/ 	.word	0xffffffff


	//   ....[18]....
        /*06e8*/ 	.word	0xffffffff


	//   ....[19]....
        /*06ec*/ 	.word	0xffffffff


	//   ....[20]....
        /*06f0*/ 	.word	0xffffffff


	//   ....[21]....
        /*06f4*/ 	.word	0xffffffff


	//   ....[22]....
        /*06f8*/ 	.word	0xffffffff


	//   ....[23]....
        /*06fc*/ 	.word	0xffffffff


	//   ....[24]....
        /*0700*/ 	.word	0xffffffff


	//   ....[25]....
        /*0704*/ 	.word	0xffffffff


	//   ....[26]....
        /*0708*/ 	.word	0xffffffff


	//   ....[27]....
        /*070c*/ 	.word	0xffffffff


	//   ....[28]....
        /*0710*/ 	.word	0xffffffff


	//   ....[29]....
        /*0714*/ 	.word	0xffffffff


	//   ....[30]....
        /*0718*/ 	.word	0xffffffff


	//   ....[31]....
        /*071c*/ 	.word	0xffffffff


	//----- nvinfo : EIATTR_COOP_GROUP_INSTR_OFFSETS
	.align		4
.L_64:
        /*0720*/ 	.byte	0x04, 0x28
        /*0722*/ 	.short	(.L_66 - .L_65)


	//   ....[0]....
.L_65:
        /*0724*/ 	.word	0x00005d10


	//   ....[1]....
        /*0728*/ 	.word	0x00005db0


	//   ....[2]....
        /*072c*/ 	.word	0x00005fe0


	//   ....[3]....
        /*0730*/ 	.word	0x00006000


	//   ....[4]....
        /*0734*/ 	.word	0x000061e0


	//   ....[5]....
        /*0738*/ 	.word	0x000063d0


	//   ....[6]....
        /*073c*/ 	.word	0x00006730


	//   ....[7]....
        /*0740*/ 	.word	0x00006760


	//   ....[8]....
        /*0744*/ 	.word	0x00007600


	//   ....[9]....
        /*0748*/ 	.word	0x00007620


	//   ....[10]....
        /*074c*/ 	.word	0x00007630


	//   ....[11]....
        /*0750*/ 	.word	0x00007650


	//   ....[12]....
        /*0754*/ 	.word	0x00007660


	//   ....[13]....
        /*0758*/ 	.word	0x00007680


	//   ....[14]....
        /*075c*/ 	.word	0x00007690


	//   ....[15]....
        /*0760*/ 	.word	0x000076a0


	//   ....[16]....
        /*0764*/ 	.word	0x000076b0


	//   ....[17]....
        /*0768*/ 	.word	0x000076d0


	//   ....[18]....
        /*076c*/ 	.word	0x000076e0


	//   ....[19]....
        /*0770*/ 	.word	0x00007700


	//   ....[20]....
        /*0774*/ 	.word	0x00007720


	//   ....[21]....
        /*0778*/ 	.word	0x00007740


	//   ....[22]....
        /*077c*/ 	.word	0x00007760


	//   ....[23]....
        /*0780*/ 	.word	0x00007790


	//   ....[24]....
        /*0784*/ 	.word	0x00008110


	//   ....[25]....
        /*0788*/ 	.word	0x00008120


	//   ....[26]....
        /*078c*/ 	.word	0x00008130


	//   ....[27]....
        /*0790*/ 	.word	0x00008140


	//   ....[28]....
        /*0794*/ 	.word	0x000081b0


	//   ....[29]....
        /*0798*/ 	.word	0x000081d0


	//   ....[30]....
        /*079c*/ 	.word	0x000081e0


	//   ....[31]....
        /*07a0*/ 	.word	0x00008200


	//----- nvinfo : EIATTR_EXIT_INSTR_OFFSETS
	.align		4
.L_66:
        /*07a4*/ 	.byte	0x04, 0x1c
        /*07a6*/ 	.short	(.L_68 - .L_67)


	//   ....[0]....
.L_67:
        /*07a8*/ 	.word	0x0000b590


	//----- nvinfo : EIATTR_REQNTID
	.align		4
.L_68:
        /*07ac*/ 	.byte	0x04, 0x10
        /*07ae*/ 	.short	(.L_70 - .L_69)
.L_69:
        /*07b0*/ 	.word	0x00000080
        /*07b4*/ 	.word	0x00000001
        /*07b8*/ 	.word	0x00000001


	//----- nvinfo : EIATTR_CBANK_PARAM_SIZE
	.align		4
.L_70:
        /*07bc*/ 	.byte	0x03, 0x19
        /*07be*/ 	.short	0x0088


	//----- nvinfo : EIATTR_PARAM_CBANK
	.align		4
        /*07c0*/ 	.byte	0x04, 0x0a
        /*07c2*/ 	.short	(.L_72 - .L_71)
	.align		4
.L_71:
        /*07c4*/ 	.word	index@(.nv.constant0.attn_fwd)
        /*07c8*/ 	.short	0x0210
        /*07ca*/ 	.short	0x0088


	//----- nvinfo : EIATTR_SW_WAR
	.align		4
.L_72:
        /*07cc*/ 	.byte	0x04, 0x36
        /*07ce*/ 	.short	(.L_74 - .L_73)
.L_73:
        /*07d0*/ 	.word	0x00000008
.L_74:


//--------------------- .nv.callgraph             --------------------------
	.section	.nv.callgraph,"",@"SHT_CUDA_CALLGRAPH"
	.align	4
	.sectionentsize	8
	.align		4
        /*0000*/ 	.word	0x00000000
	.align		4
        /*0004*/ 	.word	0xffffffff
	.align		4
        /*0008*/ 	.word	0x00000000
	.align		4
        /*000c*/ 	.word	0xfffffffe
	.align		4
        /*0010*/ 	.word	0x00000000
	.align		4
        /*0014*/ 	.word	0xfffffffd
	.align		4
        /*0018*/ 	.word	0x00000000
	.align		4
        /*001c*/ 	.word	0xfffffffc


//--------------------- .nv.constant4             --------------------------
	.section	.nv.constant4,"a",@progbits
	.align	8
	.align		8
.nv.constant4:
        /*0000*/ 	.dword	_$_str


//--------------------- .text.attn_fwd            --------------------------
	.section	.text.attn_fwd,"ax",@progbits
	.align	128
        .global         attn_fwd
        .type           attn_fwd,@function
        .size           attn_fwd,(.L_x_3 - attn_fwd)
        .other          attn_fwd,@"STO_CUDA_ENTRY STV_DEFAULT"
attn_fwd:
.text.attn_fwd:
[----:B------:R-:W0:Y:S08]  /*0000*/  LDC R1, c[0x0][0x28] ;  /* 0x00000a00ff017b82 */ /* 0x000e300000000800 */
[----:B------:R-:W1:Y:S01]  /*0010*/  S2UR UR5, SR_CTAID.X ;  /* 0x00000000000579c3 */ /* 0x000e620000002500 */
[----:B------:R-:W2:Y:S01]  /*0020*/  S2R R0, SR_TID.X ;  /* 0x0000000000007919 */ /* 0x000ea20000002100 */
[----:B------:R-:W-:Y:S01]  /*0030*/  ULDC.64 UR6, c[0x0][0x240] ;  /* 0x0000900000067ab9 */ /* 0x000fe20000000a00 */
[----:B------:R-:W-:Y:S01]  /*0040*/  ULDC.64 UR32, c[0x0][0x208] ;  /* 0x0000820000207ab9 */ /* 0x000fe20000000a00 */
[----:B0-----:R-:W-:-:S04]  /*0050*/  VIADD R1, R1, 0xfffffec8 ;  /* 0xfffffec801017836 */ /* 0x001fc80000000000 */
[----:B------:R-:W0:Y:S08]  /*0060*/  S2UR UR22, SR_CTAID.Y ;  /* 0x00000000001679c3 */ /* 0x000e300000002600 */
[----:B------:R-:W3:Y:S01]  /*0070*/  LDC.64 R4, c[0x0][0x210] ;  /* 0x00008400ff047b82 */ /* 0x000ee20000000a00 */
[----:B-1----:R-:W-:-:S07]  /*0080*/  USHF.L.U32 UR5, UR5, 0x7, URZ ;  /* 0x0000000705057899 */ /* 0x002fce000800063f */
[----:B------:R-:W1:Y:S01]  /*0090*/  LDC R133, c[0x0][0x248] ;  /* 0x00009200ff857b82 */ /* 0x000e620000000800 */
[----:B------:R-:W-:Y:S01]  /*00a0*/  IMAD.U32 R3, RZ, RZ, UR5 ;  /* 0x00000005ff037e24 */ /* 0x000fe2000f8e00ff */
[----:B0-----:R-:W-:-:S04]  /*00b0*/  UIMAD UR4, UR22, UR6, URZ ;  /* 0x00000006160472a4 */ /* 0x001fc8000f8e023f */
[----:B--2---:R-:W-:Y:S01]  /*00c0*/  LOP3.LUT R2, R3, 0x7f, R0, 0xf8, !PT ;  /* 0x0000007f03027812 */ /* 0x004fe200078ef800 */
[----:B------:R-:W-:-:S04]  /*00d0*/  USHF.R.S32.HI UR6, URZ, 0x1f, UR4 ;  /* 0x0000001f3f067899 */ /* 0x000fc80008011404 */
[----:B------:R-:W-:-:S05]  /*00e0*/  IMAD R3, R2, UR7, RZ ;  /* 0x0000000702037c24 */ /* 0x000fca000f8e02ff */
[----:B---3--:R-:W-:Y:S02]  /*00f0*/  IADD3 R2, P0, P1, R3, UR4, R4 ;  /* 0x0000000403027c10 */ /* 0x008fe4000f91e004 */
[----:B------:R-:W-:Y:S01]  /*0100*/  SHF.R.S32.HI R4, RZ, 0x1f, R3 ;  /* 0x0000001fff047819 */ /* 0x000fe20000011403 */
[----:B-1----:R-:W-:-:S03]  /*0110*/  IMAD R7, R133, 0x5, RZ ;  /* 0x0000000585077824 */ /* 0x002fc600078e02ff */
[----:B------:R-:W-:Y:S01]  /*0120*/  IADD3.X R3, R4, UR6, R5, P0, P1 ;  /* 0x0000000604037c10 */ /* 0x000fe200087e2405 */
[C---:B------:R-:W-:Y:S02]  /*0130*/  IMAD.SHL.U32 R5, R133.reuse, 0x4, RZ ;  /* 0x0000000485057824 */ /* 0x040fe400078e00ff */
[C---:B------:R-:W-:Y:S02]  /*0140*/  IMAD R9, R133.reuse, 0x6, RZ ;  /* 0x0000000685097824 */ /* 0x040fe400078e02ff */
[C---:B------:R-:W-:Y:S02]  /*0150*/  IMAD R11, R133.reuse, 0x7, RZ ;  /* 0x00000007850b7824 */ /* 0x040fe400078e02ff */
[C---:B------:R-:W-:Y:S02]  /*0160*/  IMAD.SHL.U32 R13, R133.reuse, 0x8, RZ ;  /* 0x00000008850d7824 */ /* 0x040fe400078e00ff */
[C---:B------:R-:W-:Y:S02]  /*0170*/  IMAD R15, R133.reuse, 0x9, RZ ;  /* 0x00000009850f7824 */ /* 0x040fe400078e02ff */
[----:B------:R-:W-:Y:S01]  /*0180*/  IMAD R17, R133, 0xa, RZ ;  /* 0x0000000a85117824 */ /* 0x000fe200078e02ff */
[-C--:B------:R-:W-:Y:S01]  /*0190*/  IADD3 R4, P6, R5, R2.reuse, RZ ;  /* 0x0000000205047210 */ /* 0x080fe20007fde0ff */
        /* <DEDUP_REMOVED lines=10> */
[----:B------:R-:W-:Y:S01]  /*0240*/  IMAD.SHL.U32 R29, R133, 0x10, RZ ;  /* 0x00000010851d7824 */ /* 0x000fe200078e00ff */
[-C--:B------:R-:W-:Y:S01]  /*0250*/  IADD3 R16, P3, R17, R2.reuse, RZ ;  /* 0x0000000211107210 */ /* 0x080fe20007f7e0ff */
[----:B------:R-:W-:Y:S01]  /*0260*/  IMAD R31, R133, 0x11, RZ ;  /* 0x00000011851f7824 */ /* 0x000fe200078e02ff */
[-C--:B------:R-:W-:Y:S01]  /*0270*/  LEA.HI.X.SX32 R5, R5, R3.reuse, 0x1, P6 ;  /* 0x0000000305057211 */ /* 0x080fe200030f0eff */
[----:B------:R-:W-:Y:S01]  /*0280*/  IMAD R33, R133, 0x12, RZ ;  /* 0x0000001285217824 */ /* 0x000fe200078e02ff */
[-C--:B------:R-:W-:Y:S01]  /*0290*/  LEA.HI.X.SX32 R7, R7, R3.reuse, 0x1, P5 ;  /* 0x0000000307077211 */ /* 0x080fe200028f0eff */
[----:B------:R-:W-:Y:S01]  /*02a0*/  IMAD R35, R133, 0x13, RZ ;  /* 0x0000001385237824 */ /* 0x000fe200078e02ff */
[-C--:B------:R-:W-:Y:S01]  /*02b0*/  IADD3 R18, P6, R19, R2.reuse, RZ ;  /* 0x0000000213127210 */ /* 0x080fe20007fde0ff */
[----:B------:R-:W-:Y:S01]  /*02c0*/  IMAD R37, R133, 0x14, RZ ;  /* 0x0000001485257824 */ /* 0x000fe200078e02ff */
[-C--:B------:R-:W-:Y:S01]  /*02d0*/  IADD3 R20, P5, R21, R2.reuse, RZ ;  /* 0x0000000215147210 */ /* 0x080fe20007fbe0ff */
[----:B------:R-:W-:Y:S01]  /*02e0*/  IMAD R39, R133, 0x15, RZ ;  /* 0x0000001585277824 */ /* 0x000fe200078e02ff */
[-C--:B------:R-:W-:Y:S01]  /*02f0*/  LEA.HI.X.SX32 R9, R9, R3.reuse, 0x1, P2 ;  /* 0x0000000309097211 */ /* 0x080fe200010f0eff */
[----:B------:R-:W-:Y:S01]  /*0300*/  IMAD R41, R133, 0x16, RZ ;  /* 0x0000001685297824 */ /* 0x000fe200078e02ff */
[-C--:B------:R-:W-:Y:S01]  /*0310*/  LEA.HI.X.SX32 R11, R11, R3.reuse, 0x1, P1 ;  /* 0x000000030b0b7211 */ /* 0x080fe200008f0eff */
        /* <DEDUP_REMOVED lines=13> */
[-C--:B------:R-:W-:Y:S01]  /*03f0*/  LEA.HI.X.SX32 R17, R17, R3.reuse, 0x1, P3 ;  /* 0x0000000311117211 */ /* 0x080fe200018f0eff */
[----:B------:R-:W-:Y:S01]  /*0400*/  IMAD R57, R133, 0x1e, RZ ;  /* 0x0000001e85397824 */ /* 0x000fe200078e02ff */
[-C--:B------:R-:W-:Y:S01]  /*0410*/  IADD3 R30, P3, R31, R2.reuse, RZ ;  /* 0x000000021f1e7210 */ /* 0x080fe20007f7e0ff */
[----:B------:R-:W-:Y:S01]  /*0420*/  IMAD R59, R133, 0x1f, RZ ;  /* 0x0000001f853b7824 */ /* 0x000fe200078e02ff */
[-C--:B------:R-:W-:Y:S01]  /*0430*/  LEA.HI.X.SX32 R19, R19, R3.reuse, 0x1, P6 ;  /* 0x0000000313137211 */ /* 0x080fe200030f0eff */
[----:B------:R-:W-:Y:S01]  /*0440*/  IMAD.SHL.U32 R61, R133, 0x20, RZ ;  /* 0x00000020853d7824 */ /* 0x000fe200078e00ff */
        /* <DEDUP_REMOVED lines=60> */
[----:B------:R-:W-:Y:S01]  /*0810*/  IADD3 R62, P5, R63, R2, RZ ;  /* 0x000000023f3e7210 */ /* 0x000fe20007fbe0ff */
[----:B------:R-:W-:Y:S01]  /*0820*/  IMAD R131, R133, 0x3f, RZ ;  /* 0x0000003f85837824 */ /* 0x000fe200078e02ff */
[-C--:B------:R-:W-:Y:S01]  /*0830*/  LEA.HI.X.SX32 R51, R51, R3.reuse, 0x1, P2 ;  /* 0x0000000333337211 */ /* 0x080fe200010f0eff */
[----:B------:R-:W-:Y:S01]  /*0840*/  IMAD.SHL.U32 R125, R133, 0x2, RZ ;  /* 0x00000002857d7824 */ /* 0x000fe200078e00ff */
[-C--:B------:R-:W-:Y:S01]  /*0850*/  LEA.HI.X.SX32 R53, R53, R3.reuse, 0x1, P1 ;  /* 0x0000000335357211 */ /* 0x080fe200008f0eff */
[----:B------:R-:W-:Y:S01]  /*0860*/  IMAD R127, R133, 0x3, RZ ;  /* 0x00000003857f7824 */ /* 0x000fe200078e02ff */
[-C--:B------:R-:W-:Y:S01]  /*0870*/  LEA.HI.X.SX32 R55, R55, R3.reuse, 0x1, P0 ;  /* 0x0000000337377211 */ /* 0x080fe200000f0eff */
[----:B------:R0:W2:Y:S01]  /*0880*/  LDG.E.U8 R128, desc[UR32][R2.64] ;  /* 0x0000002002807981 */ /* 0x0000a2000c1e1100 */
[----:B------:R-:W-:-:S02]  /*0890*/  LEA.HI.X.SX32 R57, R57, R3, 0x1, P4 ;  /* 0x0000000339397211 */ /* 0x000fc400020f0eff */
[-C--:B------:R-:W-:Y:S01]  /*08a0*/  IADD3 R64, P2, R65, R2.reuse, RZ ;  /* 0x0000000241407210 */ /* 0x080fe20007f5e0ff */
[----:B------:R-:W3:Y:S01]  /*08b0*/  LDG.E.U8 R5, desc[UR32][R4.64] ;  /* 0x0000002004057981 */ /* 0x000ee2000c1e1100 */
[-C--:B------:R-:W-:Y:S02]  /*08c0*/  IADD3 R66, P1, R67, R2.reuse, RZ ;  /* 0x0000000243427210 */ /* 0x080fe40007f3e0ff */
[-C--:B------:R-:W-:Y:S01]  /*08d0*/  IADD3 R68, P0, R69, R2.reuse, RZ ;  /* 0x0000000245447210 */ /* 0x080fe20007f1e0ff */
[----:B------:R1:W3:Y:S01]  /*08e0*/  LDG.E.U8 R6, desc[UR32][R6.64] ;  /* 0x0000002006067981 */ /* 0x0002e2000c1e1100 */
[-C--:B------:R-:W-:Y:S02]  /*08f0*/  IADD3 R70, P4, R71, R2.reuse, RZ ;  /* 0x0000000247467210 */ /* 0x080fe40007f9e0ff */
[----:B------:R-:W-:Y:S01]  /*0900*/  LEA.HI.X.SX32 R59, R59, R3, 0x1, P3 ;  /* 0x000000033b3b7211 */ /* 0x000fe200018f0eff */
[----:B------:R-:W4:Y:S01]  /*0910*/  LDG.E.U8 R8, desc[UR32][R8.64] ;  /* 0x0000002008087981 */ /* 0x000f22000c1e1100 */
[----:B------:R-:W-:-:S02]  /*0920*/  IADD3 R72, P3, R73, R2, RZ ;  /* 0x0000000249487210 */ /* 0x000fc40007f7e0ff */
[-C--:B------:R-:W-:Y:S01]  /*0930*/  LEA.HI.X.SX32 R61, R61, R3.reuse, 0x1, P6 ;  /* 0x000000033d3d7211 */ /* 0x080fe200030f0eff */
[----:B------:R-:W4:Y:S01]  /*0940*/  LDG.E.U8 R11, desc[UR32][R10.64] ;  /* 0x000000200a0b7981 */ /* 0x000f22000c1e1100 */
[-C--:B------:R-:W-:Y:S02]  /*0950*/  LEA.HI.X.SX32 R63, R63, R3.reuse, 0x1, P5 ;  /* 0x000000033f3f7211 */ /* 0x080fe400028f0eff */
[-C--:B------:R-:W-:Y:S01]  /*0960*/  IADD3 R74, P6, R75, R2.reuse, RZ ;  /* 0x000000024b4a7210 */ /* 0x080fe20007fde0ff */
[----:B------:R-:W5:Y:S01]  /*0970*/  LDG.E.U8 R12, desc[UR32][R12.64] ;  /* 0x000000200c0c7981 */ /* 0x000f62000c1e1100 */
[----:B------:R-:W-:Y:S02]  /*0980*/  IADD3 R76, P5, R77, R2, RZ ;  /* 0x000000024d4c7210 */ /* 0x000fe40007fbe0ff */
[-C--:B------:R-:W-:Y:S01]  /*0990*/  LEA.HI.X.SX32 R65, R65, R3.reuse, 0x1, P2 ;  /* 0x0000000341417211 */ /* 0x080fe200010f0eff */
[----:B------:R-:W5:Y:S01]  /*09a0*/  LDG.E.U8 R15, desc[UR32][R14.64] ;  /* 0x000000200e0f7981 */ /* 0x000f62000c1e1100 */
[----:B------:R-:W-:-:S02]  /*09b0*/  LEA.HI.X.SX32 R67, R67, R3, 0x1, P1 ;  /* 0x0000000343437211 */ /* 0x000fc400008f0eff */
[-C--:B------:R-:W-:Y:S01]  /*09c0*/  LEA.HI.X.SX32 R69, R69, R3.reuse, 0x1, P0 ;  /* 0x0000000345457211 */ /* 0x080fe200000f0eff */
[----:B------:R-:W2:Y:S01]  /*09d0*/  LDG.E.U8 R16, desc[UR32][R16.64] ;  /* 0x0000002010107981 */ /* 0x000ea2000c1e1100 */
[----:B------:R-:W-:Y:S02]  /*09e0*/  LEA.HI.X.SX32 R71, R71, R3, 0x1, P4 ;  /* 0x0000000347477211 */ /* 0x000fe400020f0eff */
[-C--:B------:R-:W-:Y:S01]  /*09f0*/  IADD3 R78, P2, R79, R2.reuse, RZ ;  /* 0x000000024f4e7210 */ /* 0x080fe20007f5e0ff */
[----:B------:R-:W2:Y:S01]  /*0a00*/  LDG.E.U8 R19, desc[UR32][R18.64] ;  /* 0x0000002012137981 */ /* 0x000ea2000c1e1100 */
[-C--:B------:R-:W-:Y:S02]  /*0a10*/  IADD3 R80, P1, R81, R2.reuse, RZ ;  /* 0x0000000251507210 */ /* 0x080fe40007f3e0ff */
[-C--:B------:R-:W-:Y:S01]  /*0a20*/  IADD3 R82, P0, R83, R2.reuse, RZ ;  /* 0x0000000253527210 */ /* 0x080fe20007f1e0ff */
[----:B------:R-:W2:Y:S01]  /*0a30*/  LDG.E.U8 R20, desc[UR32][R20.64] ;  /* 0x0000002014147981 */ /* 0x000ea2000c1e1100 */
[----:B------:R-:W-:-:S02]  /*0a40*/  IADD3 R84, P4, R85, R2, RZ ;  /* 0x0000000255547210 */ /* 0x000fc40007f9e0ff */
[-C--:B------:R-:W-:Y:S01]  /*0a50*/  LEA.HI.X.SX32 R73, R73, R3.reuse, 0x1, P3 ;  /* 0x0000000349497211 */ /* 0x080fe200018f0eff */
[----:B------:R-:W2:Y:S01]  /*0a60*/  LDG.E.U8 R23, desc[UR32][R22.64] ;  /* 0x0000002016177981 */ /* 0x000ea2000c1e1100 */
[-C--:B------:R-:W-:Y:S02]  /*0a70*/  IADD3 R86, P3, R87, R2.reuse, RZ ;  /* 0x0000000257567210 */ /* 0x080fe40007f7e0ff */
[-C--:B------:R-:W-:Y:S01]  /*0a80*/  LEA.HI.X.SX32 R75, R75, R3.reuse, 0x1, P6 ;  /* 0x000000034b4b7211 */ /* 0x080fe200030f0eff */
[----:B------:R-:W2:Y:S01]  /*0a90*/  LDG.E.U8 R24, desc[UR32][R24.64] ;  /* 0x0000002018187981 */ /* 0x000ea2000c1e1100 */
[----:B------:R-:W-:Y:S02]  /*0aa0*/  LEA.HI.X.SX32 R77, R77, R3, 0x1, P5 ;  /* 0x000000034d4d7211 */ /* 0x000fe400028f0eff */
[-C--:B------:R-:W-:Y:S01]  /*0ab0*/  IADD3 R88, P6, R89, R2.reuse, RZ ;  /* 0x0000000259587210 */ /* 0x080fe20007fde0ff */
[----:B------:R-:W2:Y:S01]  /*0ac0*/  LDG.E.U8 R27, desc[UR32][R26.64] ;  /* 0x000000201a1b7981 */ /* 0x000ea2000c1e1100 */
[----:B------:R-:W-:-:S02]  /*0ad0*/  IADD3 R90, P5, R91, R2, RZ ;  /* 0x000000025b5a7210 */ /* 0x000fc40007fbe0ff */
[-C--:B------:R-:W-:Y:S01]  /*0ae0*/  LEA.HI.X.SX32 R79, R79, R3.reuse, 0x1, P2 ;  /* 0x000000034f4f7211 */ /* 0x080fe200010f0eff */
[----:B------:R-:W2:Y:S01]  /*0af0*/  LDG.E.U8 R28, desc[UR32][R28.64] ;  /* 0x000000201c1c7981 */ /* 0x000ea2000c1e1100 */
[-C--:B------:R-:W-:Y:S02]  /*0b00*/  LEA.HI.X.SX32 R81, R81, R3.reuse, 0x1, P1 ;  /* 0x0000000351517211 */ /* 0x080fe400008f0eff */
[-C--:B------:R-:W-:Y:S01]  /*0b10*/  LEA.HI.X.SX32 R83, R83, R3.reuse, 0x1, P0 ;  /* 0x0000000353537211 */ /* 0x080fe200000f0eff */
[----:B------:R-:W2:Y:S01]  /*0b20*/  LDG.E.U8 R31, desc[UR32][R30.64] ;  /* 0x000000201e1f7981 */ /* 0x000ea2000c1e1100 */
[----:B------:R-:W-:Y:S02]  /*0b30*/  LEA.HI.X.SX32 R85, R85, R3, 0x1, P4 ;  /* 0x0000000355557211 */ /* 0x000fe400020f0eff */
[-C--:B------:R-:W-:Y:S01]  /*0b40*/  IADD3 R92, P2, R93, R2.reuse, RZ ;  /* 0x000000025d5c7210 */ /* 0x080fe20007f5e0ff */
[----:B------:R-:W2:Y:S01]  /*0b50*/  LDG.E.U8 R32, desc[UR32][R32.64] ;  /* 0x0000002020207981 */ /* 0x000ea2000c1e1100 */
[----:B------:R-:W-:-:S02]  /*0b60*/  IADD3 R94, P1, R95, R2, RZ ;  /* 0x000000025f5e7210 */ /* 0x000fc40007f3e0ff */
[-C--:B------:R-:W-:Y:S01]  /*0b70*/  IADD3 R96, P0, R97, R2.reuse, RZ ;  /* 0x0000000261607210 */ /* 0x080fe20007f1e0ff */
[----:B------:R-:W2:Y:S01]  /*0b80*/  LDG.E.U8 R35, desc[UR32][R34.64] ;  /* 0x0000002022237981 */ /* 0x000ea2000c1e1100 */
[-C--:B------:R-:W-:Y:S02]  /*0b90*/  IADD3 R98, P4, R99, R2.reuse, RZ ;  /* 0x0000000263627210 */ /* 0x080fe40007f9e0ff */
[-C--:B------:R-:W-:Y:S01]  /*0ba0*/  LEA.HI.X.SX32 R87, R87, R3.reuse, 0x1, P3 ;  /* 0x0000000357577211 */ /* 0x080fe200018f0eff */
[----:B------:R-:W2:Y:S01]  /*0bb0*/  LDG.E.U8 R36, desc[UR32][R36.64] ;  /* 0x0000002024247981 */ /* 0x000ea2000c1e1100 */
[----:B------:R-:W-:Y:S02]  /*0bc0*/  IADD3 R100, P3, R101, R2, RZ ;  /* 0x0000000265647210 */ /* 0x000fe40007f7e0ff */
[-C--:B------:R-:W-:Y:S01]  /*0bd0*/  LEA.HI.X.SX32 R89, R89, R3.reuse, 0x1, P6 ;  /* 0x0000000359597211 */ /* 0x080fe200030f0eff */
[----:B------:R-:W2:Y:S01]  /*0be0*/  LDG.E.U8 R39, desc[UR32][R38.64] ;  /* 0x0000002026277981 */ /* 0x000ea2000c1e1100 */
[----:B------:R-:W-:-:S02]  /*0bf0*/  LEA.HI.X.SX32 R91, R91, R3, 0x1, P5 ;  /* 0x000000035b5b7211 */ /* 0x000fc400028f0eff */
[-C--:B------:R-:W-:Y:S01]  /*0c00*/  IADD3 R102, P6, R103, R2.reuse, RZ ;  /* 0x0000000267667210 */ /* 0x080fe20007fde0ff */
[----:B------:R-:W2:Y:S01]  /*0c10*/  LDG.E.U8 R40, desc[UR32][R40.64] ;  /* 0x0000002028287981 */ /* 0x000ea2000c1e1100 */
[----:B------:R-:W-:Y:S02]  /*0c20*/  IADD3 R104, P5, R105, R2, RZ ;  /* 0x0000000269687210 */ /* 0x000fe40007fbe0ff */
[-C--:B------:R-:W-:Y:S01]  /*0c30*/  LEA.HI.X.SX32 R93, R93, R3.reuse, 0x1, P2 ;  /* 0x000000035d5d7211 */ /* 0x080fe200010f0eff */
[----:B------:R-:W2:Y:S01]  /*0c40*/  LDG.E.U8 R43, desc[UR32][R42.64] ;  /* 0x000000202a2b7981 */ /* 0x000ea2000c1e1100 */
[-C--:B------:R-:W-:Y:S02]  /*0c50*/  LEA.HI.X.SX32 R95, R95, R3.reuse, 0x1, P1 ;  /* 0x000000035f5f7211 */ /* 0x080fe400008f0eff */
[-C--:B------:R-:W-:Y:S01]  /*0c60*/  LEA.HI.X.SX32 R97, R97, R3.reuse, 0x1, P0 ;  /* 0x0000000361617211 */ /* 0x080fe200000f0eff */
[----:B------:R-:W2:Y:S01]  /*0c70*/  LDG.E.U8 R44, desc[UR32][R44.64] ;  /* 0x000000202c2c7981 */ /* 0x000ea2000c1e1100 */
[----:B------:R-:W-:-:S02]  /*0c80*/  LEA.HI.X.SX32 R99, R99, R3, 0x1, P4 ;  /* 0x0000000363637211 */ /* 0x000fc400020f0eff */
[-C--:B------:R-:W-:Y:S01]  /*0c90*/  IADD3 R106, P2, R107, R2.reuse, RZ ;  /* 0x000000026b6a7210 */ /* 0x080fe20007f5e0ff */
[----:B------:R-:W2:Y:S01]  /*0ca0*/  LDG.E.U8 R47, desc[UR32][R46.64] ;  /* 0x000000202e2f7981 */ /* 0x000ea2000c1e1100 */
[-C--:B------:R-:W-:Y:S02]  /*0cb0*/  IADD3 R110, P1, R109, R2.reuse, RZ ;  /* 0x000000026d6e7210 */ /* 0x080fe40007f3e0ff */
[-C--:B------:R-:W-:Y:S01]  /*0cc0*/  IADD3 R114, P0, R113, R2.reuse, RZ ;  /* 0x0000000271727210 */ /* 0x080fe20007f1e0ff */
[----:B------:R-:W2:Y:S01]  /*0cd0*/  LDG.E.U8 R48, desc[UR32][R48.64] ;  /* 0x0000002030307981 */ /* 0x000ea2000c1e1100 */
[-C--:B------:R-:W-:Y:S02]  /*0ce0*/  IADD3 R116, P4, R117, R2.reuse, RZ ;  /* 0x0000000275747210 */ /* 0x080fe40007f9e0ff */
[----:B------:R-:W-:Y:S01]  /*0cf0*/  LEA.HI.X.SX32 R101, R101, R3, 0x1, P3 ;  /* 0x0000000365657211 */ /* 0x000fe200018f0eff */
[----:B------:R-:W2:Y:S01]  /*0d00*/  LDG.E.U8 R51, desc[UR32][R50.64] ;  /* 0x0000002032337981 */ /* 0x000ea2000c1e1100 */
[----:B------:R-:W-:-:S02]  /*0d10*/  IADD3 R108, P3, R119, R2, RZ ;  /* 0x00000002776c7210 */ /* 0x000fc40007f7e0ff */
[-C--:B------:R-:W-:Y:S01]  /*0d20*/  LEA.HI.X.SX32 R103, R103, R3.reuse, 0x1, P6 ;  /* 0x0000000367677211 */ /* 0x080fe200030f0eff */
[----:B------:R-:W2:Y:S01]  /*0d30*/  LDG.E.U8 R52, desc[UR32][R52.64] ;  /* 0x0000002034347981 */ /* 0x000ea2000c1e1100 */
[-C--:B------:R-:W-:Y:S02]  /*0d40*/  LEA.HI.X.SX32 R105, R105, R3.reuse, 0x1, P5 ;  /* 0x0000000369697211 */ /* 0x080fe400028f0eff */
[-C--:B------:R-:W-:Y:S01]  /*0d50*/  IADD3 R112, P6, R121, R2.reuse, RZ ;  /* 0x0000000279707210 */ /* 0x080fe20007fde0ff */
[----:B------:R-:W2:Y:S01]  /*0d60*/  LDG.E.U8 R55, desc[UR32][R54.64] ;  /* 0x0000002036377981 */ /* 0x000ea2000c1e1100 */
[----:B------:R-:W-:Y:S02]  /*0d70*/  IADD3 R118, P5, R123, R2, RZ ;  /* 0x000000027b767210 */ /* 0x000fe40007fbe0ff */
[-C--:B------:R-:W-:Y:S01]  /*0d80*/  LEA.HI.X.SX32 R107, R107, R3.reuse, 0x1, P2 ;  /* 0x000000036b6b7211 */ /* 0x080fe200010f0eff */
[----:B------:R-:W2:Y:S01]  /*0d90*/  LDG.E.U8 R56, desc[UR32][R56.64] ;  /* 0x0000002038387981 */ /* 0x000ea2000c1e1100 */
        /* <DEDUP_REMOVED lines=10> */
[----:B------:R-:W-:Y:S01]  /*0e40*/  LEA.HI.X.SX32 R109, R119, R3, 0x1, P3 ;  /* 0x00000003776d7211 */ /* 0x000fe200018f0eff */
[----:B------:R-:W2:Y:S01]  /*0e50*/  LDG.E.U8 R64, desc[UR32][R64.64] ;  /* 0x0000002040407981 */ /* 0x000ea2000c1e1100 */
[----:B0-----:R-:W-:Y:S02]  /*0e60*/  IADD3 R2, P3, R2, R133, RZ ;  /* 0x0000008502027210 */ /* 0x001fe40007f7e0ff */
[-C--:B------:R-:W-:Y:S01]  /*0e70*/  LEA.HI.X.SX32 R113, R121, R3.reuse, 0x1, P6 ;  /* 0x0000000379717211 */ /* 0x080fe200030f0eff */
[----:B------:R-:W2:Y:S01]  /*0e80*/  LDG.E.U8 R67, desc[UR32][R66.64] ;  /* 0x0000002042437981 */ /* 0x000ea2000c1e1100 */
[-C--:B------:R-:W-:Y:S02]  /*0e90*/  LEA.HI.X.SX32 R119, R123, R3.reuse, 0x1, P5 ;  /* 0x000000037b777211 */ /* 0x080fe400028f0eff */
[-C--:B------:R-:W-:Y:S01]  /*0ea0*/  LEA.HI.X.SX32 R121, R129, R3.reuse, 0x1, P2 ;  /* 0x0000000381797211 */ /* 0x080fe200010f0eff */
[----:B------:R-:W2:Y:S01]  /*0eb0*/  LDG.E.U8 R68, desc[UR32][R68.64] ;  /* 0x0000002044447981 */ /* 0x000ea2000c1e1100 */
[----:B------:R-:W-:-:S02]  /*0ec0*/  LEA.HI.X.SX32 R123, R131, R3, 0x1, P1 ;  /* 0x00000003837b7211 */ /* 0x000fc400008f0eff */
[-C--:B------:R-:W-:Y:S01]  /*0ed0*/  LEA.HI.X.SX32 R125, R125, R3.reuse, 0x1, P0 ;  /* 0x000000037d7d7211 */ /* 0x080fe200000f0eff */
[----:B------:R-:W2:Y:S01]  /*0ee0*/  LDG.E.U8 R71, desc[UR32][R70.64] ;  /* 0x0000002046477981 */ /* 0x000ea2000c1e1100 */
[-C--:B------:R-:W-:Y:S02]  /*0ef0*/  LEA.HI.X.SX32 R127, R127, R3.reuse, 0x1, P4 ;  /* 0x000000037f7f7211 */ /* 0x080fe400020f0eff */
[----:B------:R-:W-:Y:S01]  /*0f00*/  LEA.HI.X.SX32 R3, R133, R3, 0x1, P3 ;  /* 0x0000000385037211 */ /* 0x000fe200018f0eff */
[----:B------:R-:W2:Y:S04]  /*0f10*/  LDG.E.U8 R124, desc[UR32][R124.64] ;  /* 0x000000207c7c7981 */ /* 0x000ea8000c1e1100 */
[----:B------:R-:W2:Y:S04]  /*0f20*/  LDG.E.U8 R127, desc[UR32][R126.64] ;  /* 0x000000207e7f7981 */ /* 0x000ea8000c1e1100 */
[----:B------:R0:W2:Y:S04]  /*0f30*/  LDG.E.U8 R3, desc[UR32][R2.64] ;  /* 0x0000002002037981 */ /* 0x0000a8000c1e1100 */
[----:B------:R-:W2:Y:S04]  /*0f40*/  LDG.E.U8 R72, desc[UR32][R72.64] ;  /* 0x0000002048487981 */ /* 0x000ea8000c1e1100 */
[----:B------:R-:W2:Y:S04]  /*0f50*/  LDG.E.U8 R75, desc[UR32][R74.64] ;  /* 0x000000204a4b7981 */ /* 0x000ea8000c1e1100 */
[----:B------:R-:W2:Y:S04]  /*0f60*/  LDG.E.U8 R76, desc[UR32][R76.64] ;  /* 0x000000204c4c7981 */ /* 0x000ea8000c1e1100 */
        /* <DEDUP_REMOVED lines=22> */
[----:B------:R-:W2:Y:S01]  /*10d0*/  LDG.E.U8 R123, desc[UR32][R122.64] ;  /* 0x000000207a7b7981 */ /* 0x000ea2000c1e1100 */
[----:B------:R-:W0:Y:S01]  /*10e0*/  S2UR UR4, SR_CgaCtaId ;  /* 0x00000000000479c3 */ /* 0x000e220000008800 */
[C---:B-1----:R-:W-:Y:S01]  /*10f0*/  IMAD.SHL.U32 R7, R0.reuse, 0x8, RZ ;  /* 0x0000000800077824 */ /* 0x042fe200078e00ff */
[----:B------:R-:W-:Y:S01]  /*1100*/  UIADD3 UR34, UR5, 0x80, URZ ;  /* 0x0000008005227890 */ /* 0x000fe2000fffe03f */
[----:B------:R-:W-:Y:S01]  /*1110*/  LOP3.LUT R4, R0, 0x7f, RZ, 0xc0, !PT ;  /* 0x0000007f00047812 */ /* 0x000fe200078ec0ff */
[----:B------:R-:W-:-:S02]  /*1120*/  UMOV UR23, 0x400 ;  /* 0x0000040000177882 */ /* 0x000fc40000000000 */
[----:B------:R-:W-:Y:S01]  /*1130*/  UISETP.GE.AND UP0, UPT, UR34, 0x1, UPT ;  /* 0x000000012200788c */ /* 0x000fe2000bf06270 */
[----:B------:R-:W-:-:S05]  /*1140*/  LOP3.LUT R7, R7, 0x30, RZ, 0xc0, !PT ;  /* 0x0000003007077812 */ /* 0x000fca00078ec0ff */
[----:B------:R-:W-:Y:S01]  /*1150*/  IMAD R4, R4, 0x40, R7 ;  /* 0x0000004004047824 */ /* 0x000fe200078e0207 */
[----:B------:R-:W-:Y:S01]  /*1160*/  PLOP3.LUT P0, PT, PT, PT, UP0, 0x80, 0x0 ;  /* 0x000000000000781c */ /* 0x000fe20003f0f008 */
[----:B0-----:R-:W-:-:S03]  /*1170*/  ULEA UR23, UR4, UR23, 0x18 ;  /* 0x0000001704177291 */ /* 0x001fc6000f8ec03f */
[----:B------:R-:W-:Y:S01]  /*1180*/  LOP3.LUT R2, R4, 0x10, RZ, 0x3c, !PT ;  /* 0x0000001004027812 */ /* 0x000fe200078e3cff */
[----:B------:R-:W-:Y:S01]  /*1190*/  IMAD.MOV.U32 R174, RZ, RZ, 0x3f800000 ;  /* 0x3f800000ffae7424 */ /* 0x000fe200078e00ff */
[----:B------:R-:W-:Y:S01]  /*11a0*/  CS2R R130, SRZ ;  /* 0x0000000000827805 */ /* 0x000fe2000001ff00 */
[----:B------:R-:W-:Y:S01]  /*11b0*/  IMAD.MOV.U32 R65, RZ, RZ, -0x800000 ;  /* 0xff800000ff417424 */ /* 0x000fe200078e00ff */
[----:B------:R-:W-:Y:S01]  /*11c0*/  CS2R R132, SRZ ;  /* 0x0000000000847805 */ /* 0x000fe2000001ff00 */
[----:B------:R-:W-:Y:S01]  /*11d0*/  IMAD.MOV.U32 R50, RZ, RZ, -0x800000 ;  /* 0xff800000ff327424 */ /* 0x000fe200078e00ff */
[----:B------:R-:W-:Y:S01]  /*11e0*/  CS2R R134, SRZ ;  /* 0x0000000000867805 */ /* 0x000fe2000001ff00 */
[----:B------:R-:W-:Y:S01]  /*11f0*/  IMAD.MOV.U32 R82, RZ, RZ, -0x800000 ;  /* 0xff800000ff527424 */ /* 0x000fe200078e00ff */
[----:B------:R-:W-:Y:S01]  /*1200*/  CS2R R136, SRZ ;  /* 0x0000000000887805 */ /* 0x000fe2000001ff00 */
[----:B------:R-:W-:Y:S01]  /*1210*/  IMAD.MOV.U32 R173, RZ, RZ, 0x3f800000 ;  /* 0x3f800000ffad7424 */ /* 0x000fe200078e00ff */
[----:B------:R-:W-:Y:S01]  /*1220*/  CS2R R138, SRZ ;  /* 0x00000000008a7805 */ /* 0x000fe2000001ff00 */
[----:B------:R-:W-:Y:S01]  /*1230*/  IMAD.MOV.U32 R175, RZ, RZ, 0x3f800000 ;  /* 0x3f800000ffaf7424 */ /* 0x000fe200078e00ff */
[----:B------:R-:W-:-:S02]  /*1240*/  CS2R R140, SRZ ;  /* 0x00000000008c7805 */ /* 0x000fc4000001ff00 */
[----:B---3--:R-:W-:Y:S02]  /*1250*/  PRMT R5, R5, 0x3340, R6 ;  /* 0x0000334005057816 */ /* 0x008fe40000000006 */
[----:B----4-:R-:W-:-:S04]  /*1260*/  PRMT R8, R8, 0x3340, R11 ;  /* 0x0000334008087816 */ /* 0x010fc8000000000b */
[----:B------:R-:W-:Y:S02]  /*1270*/  PRMT R125, R5, 0x5410, R8 ;  /* 0x00005410057d7816 */ /* 0x000fe40000000008 */
[----:B-----5:R-:W-:Y:S02]  /*1280*/  PRMT R12, R12, 0x3340, R15 ;  /* 0x000033400c0c7816 */ /* 0x020fe4000000000f */
[----:B--2---:R-:W-:-:S04]  /*1290*/  PRMT R19, R16, 0x3340, R19 ;  /* 0x0000334010137816 */ /* 0x004fc80000000013 */
[----:B------:R-:W-:Y:S02]  /*12a0*/  PRMT R126, R12, 0x5410, R19 ;  /* 0x000054100c7e7816 */ /* 0x000fe40000000013 */
[----:B------:R-:W-:Y:S02]  /*12b0*/  PRMT R20, R20, 0x3340, R23 ;  /* 0x0000334014147816 */ /* 0x000fe40000000017 */
[----:B------:R-:W-:Y:S02]  /*12c0*/  PRMT R27, R24, 0x3340, R27 ;  /* 0x00003340181b7816 */ /* 0x000fe4000000001b */
[----:B------:R-:W-:Y:S02]  /*12d0*/  PRMT R28, R28, 0x3340, R31 ;  /* 0x000033401c1c7816 */ /* 0x000fe4000000001f */
[----:B------:R-:W-:-:S04]  /*12e0*/  PRMT R35, R32, 0x3340, R35 ;  /* 0x0000334020237816 */ /* 0x000fc80000000023 */
        /* <DEDUP_REMOVED lines=14> */
[----:B------:R-:W-:Y:S02]  /*13d0*/  PRMT R124, R124, 0x3340, R127 ;  /* 0x000033407c7c7816 */ /* 0x000fe4000000007f */
[----:B------:R-:W-:Y:S02]  /*13e0*/  PRMT R3, R128, 0x3340, R3 ;  /* 0x0000334080037816 */ /* 0x000fe40000000003 */
[----:B------:R-:W-:Y:S02]  /*13f0*/  PRMT R127, R20, 0x5410, R27 ;  /* 0x00005410147f7816 */ /* 0x000fe4000000001b */
[----:B------:R-:W-:-:S02]  /*1400*/  PRMT R124, R3, 0x5410, R124 ;  /* 0x00005410037c7816 */ /* 0x000fc4000000007c */
[----:B------:R-:W-:-:S03]  /*1410*/  PRMT R72, R72, 0x3340, R75 ;  /* 0x0000334048487816 */ /* 0x000fc6000000004b */
[----:B------:R0:W-:Y:S01]  /*1420*/  STS.128 [R4+UR23], R124 ;  /* 0x0000007c04007988 */ /* 0x0001e20008000c17 */
[----:B------:R-:W-:Y:S02]  /*1430*/  LOP3.LUT R3, R4, 0x20, RZ, 0x3c, !PT ;  /* 0x0000002004037812 */ /* 0x000fe400078e3cff */
[----:B------:R-:W-:Y:S02]  /*1440*/  PRMT R61, R61, 0x5410, R72 ;  /* 0x000054103d3d7816 */ /* 0x000fe40000000048 */
[----:B------:R-:W-:Y:S02]  /*1450*/  PRMT R62, R76, 0x3340, R79 ;  /* 0x000033404c3e7816 */ /* 0x000fe4000000004f */
[----:B------:R-:W-:Y:S02]  /*1460*/  PRMT R83, R80, 0x3340, R83 ;  /* 0x0000334050537816 */ /* 0x000fe40000000053 */
[----:B0-----:R-:W-:Y:S02]  /*1470*/  LOP3.LUT R4, R4, 0x30, RZ, 0x3c, !PT ;  /* 0x0000003004047812 */ /* 0x001fe400078e3cff */
[----:B------:R-:W-:-:S02]  /*1480*/  PRMT R62, R62, 0x5410, R83 ;  /* 0x000054103e3e7816 */ /* 0x000fc40000000053 */
[----:B------:R-:W-:Y:S02]  /*1490*/  PRMT R63, R84, 0x3340, R87 ;  /* 0x00003340543f7816 */ /* 0x000fe40000000057 */
[----:B------:R-:W-:-:S04]  /*14a0*/  PRMT R88, R88, 0x3340, R91 ;  /* 0x0000334058587816 */ /* 0x000fc8000000005b */
[----:B------:R-:W-:Y:S02]  /*14b0*/  PRMT R63, R63, 0x5410, R88 ;  /* 0x000054103f3f7816 */ /* 0x000fe40000000058 */
[----:B------:R-:W-:Y:S01]  /*14c0*/  PRMT R92, R92, 0x3340, R95 ;  /* 0x000033405c5c7816 */ /* 0x000fe2000000005f */
[----:B------:R-:W-:Y:S01]  /*14d0*/  STS.128 [R2+UR23], R28 ;  /* 0x0000001c02007988 */ /* 0x000fe20008000c17 */
        /* <DEDUP_REMOVED lines=10> */
[----:B------:R-:W-:Y:S01]  /*1580*/  PRMT R95, R95, 0x5410, R120 ;  /* 0x000054105f5f7816 */ /* 0x000fe20000000078 */
[----:B------:R-:W-:Y:S01]  /*1590*/  STS.128 [R3+UR23], R60 ;  /* 0x0000003c03007988 */ /* 0x000fe20008000c17 */
[----:B------:R-:W-:-:S03]  /*15a0*/  IMAD.MOV.U32 R83, RZ, RZ, -0x800000 ;  /* 0xff800000ff537424 */ /* 0x000fc600078e00ff */
[----:B------:R0:W-:Y:S01]  /*15b0*/  STS.128 [R4+UR23], R92 ;  /* 0x0000005c04007988 */ /* 0x0001e20008000c17 */
[----:B------:R-:W-:Y:S01]  /*15c0*/  IMAD.MOV.U32 R176, RZ, RZ, 0x3f800000 ;  /* 0x3f800000ffb07424 */ /* 0x000fe200078e00ff */
[----:B------:R-:W-:Y:S02]  /*15d0*/  CS2R R120, SRZ ;  /* 0x0000000000787805 */ /* 0x000fe4000001ff00 */
[----:B------:R-:W-:Y:S02]  /*15e0*/  CS2R R122, SRZ ;  /* 0x00000000007a7805 */ /* 0x000fe4000001ff00 */
[----:B------:R-:W-:Y:S02]  /*15f0*/  CS2R R124, SRZ ;  /* 0x00000000007c7805 */ /* 0x000fe4000001ff00 */
[----:B------:R-:W-:Y:S02]  /*1600*/  CS2R R126, SRZ ;  /* 0x00000000007e7805 */ /* 0x000fe4000001ff00 */
[----:B------:R-:W-:-:S02]  /*1610*/  CS2R R128, SRZ ;  /* 0x0000000000807805 */ /* 0x000fc4000001ff00 */
[----:B------:R-:W-:Y:S02]  /*1620*/  CS2R R142, SRZ ;  /* 0x00000000008e7805 */ /* 0x000fe4000001ff00 */
        /* <DEDUP_REMOVED lines=8> */
[----:B0-----:R-:W-:Y:S02]  /*16b0*/  CS2R R92, SRZ ;  /* 0x00000000005c7805 */ /* 0x001fe4000001ff00 */
        /* <DEDUP_REMOVED lines=11> */
[----:B------:R-:W-:Y:S01]  /*1770*/  LOP3.LUT R2, R0, 0x60, RZ, 0xc0, !PT ;  /* 0x0000006000027812 */ /* 0x000fe200078ec0ff */
[----:B------:R-:W-:Y:S06]  /*1780*/  @!P0 BRA `(.L_x_0) ;  /* 0x0000006800e88947 */ /* 0x000fec0003800000 */
[----:B------:R-:W-:Y:S01]  /*1790*/  ULDC.64 UR10, c[0x0][0x250] ;  /* 0x00009400000a7ab9 */ /* 0x000fe20000000a00 */
[C---:B------:R-:W-:Y:S01]  /*17a0*/  LOP3.LUT R3, R0.reuse, 0x3f, RZ, 0xc0, !PT ;  /* 0x0000003f00037812 */ /* 0x040fe200078ec0ff */
[----:B------:R-:W-:Y:S01]  /*17b0*/  UIMAD UR10, UR22, UR10, URZ ;  /* 0x0000000a160a72a4 */ /* 0x000fe2000f8e023f */
[----:B------:R-:W-:Y:S01]  /*17c0*/  SHF.R.U32.HI R5, RZ, 0x2, R0 ;  /* 0x00000002ff057819 */ /* 0x000fe20000011600 */
[----:B------:R-:W-:Y:S01]  /*17d0*/  ULDC UR4, c[0x0][0x258] ;  /* 0x0000960000047ab9 */ /* 0x000fe20000000800 */
[----:B------:R-:W-:Y:S01]  /*17e0*/  ULDC.64 UR6, c[0x0][0x218] ;  /* 0x0000860000067ab9 */ /* 0x000fe20000000a00 */
[----:B------:R-:W-:Y:S01]  /*17f0*/  IMAD R4, R3, UR4, RZ ;  /* 0x0000000403047c24 */ /* 0x000fe2000f8e02ff */
[----:B------:R-:W-:Y:S02]  /*1800*/  USHF.R.S32.HI UR4, URZ, 0x1f, UR10 ;  /* 0x0000001f3f047899 */ /* 0x000fe4000801140a */
[----:B------:R-:W-:Y:S01]  /*1810*/  IMAD.U32 R41, RZ, RZ, UR10 ;  /* 0x0000000aff297e24 */ /* 0x000fe2000f8e00ff */
[C---:B------:R-:W-:Y:S01]  /*1820*/  LOP3.LUT P0, RZ, R0.reuse, 0x1, RZ, 0xc0, !PT ;  /* 0x0000000100ff7812 */ /* 0x040fe2000780c0ff */
[----:B------:R-:W-:Y:S01]  /*1830*/  IMAD.U32 R8, RZ, RZ, UR11 ;  /* 0x0000000bff087e24 */ /* 0x000fe2000f8e00ff */
[----:B------:R-:W-:Y:S01]  /*1840*/  LEA.HI R26, R0, 0xe, RZ, 0x1a ;  /* 0x0000000e001a7811 */ /* 0x000fe200078fd0ff */
[----:B------:R-:W-:Y:S01]  /*1850*/  IMAD.U32 R13, RZ, RZ, UR11 ;  /* 0x0000000bff0d7e24 */ /* 0x000fe2000f8e00ff */
[----:B------:R-:W-:Y:S01]  /*1860*/  IADD3 R41, P1, P2, R4, UR6, R41 ;  /* 0x0000000604297c10 */ /* 0x000fe2000fa3e029 */
[----:B------:R-:W-:Y:S01]  /*1870*/  IMAD.U32 R43, RZ, RZ, UR4 ;  /* 0x00000004ff2b7e24 */ /* 0x000fe2000f8e00ff */
[----:B------:R-:W-:Y:S01]  /*1880*/  SHF.R.S32.HI R4, RZ, 0x1f, R4 ;  /* 0x0000001fff047819 */ /* 0x000fe20000011404 */
[----:B------:R-:W-:Y:S01]  /*1890*/  IMAD.U32 R14, RZ, RZ, UR11 ;  /* 0x0000000bff0e7e24 */ /* 0x000fe2000f8e00ff */
[----:B------:R-:W-:Y:S01]  /*18a0*/  LEA.HI R27, R0, 0x1e, RZ, 0x1a ;  /* 0x0000001e001b7811 */ /* 0x000fe200078fd0ff */
[----:B------:R-:W-:Y:S01]  /*18b0*/  IMAD.U32 R19, RZ, RZ, UR11 ;  /* 0x0000000bff137e24 */ /* 0x000fe2000f8e00ff */
[----:B------:R-:W-:Y:S01]  /*18c0*/  IADD3.X R43, R4, UR7, R43, P1, P2 ;  /* 0x00000007042b7c10 */ /* 0x000fe20008fe442b */
[----:B------:R-:W-:Y:S01]  /*18d0*/  IMAD.U32 R20, RZ, RZ, UR11 ;  /* 0x0000000bff147e24 */ /* 0x000fe2000f8e00ff */
[----:B------:R-:W-:Y:S01]  /*18e0*/  SHF.R.U32.HI R4, RZ, 0x6, R0 ;  /* 0x00000006ff047819 */ /* 0x000fe20000011600 */
[----:B------:R-:W-:Y:S01]  /*18f0*/  IMAD.U32 R15, RZ, RZ, UR11 ;  /* 0x0000000bff0f7e24 */ /* 0x000fe2000f8e00ff */
[C---:B------:R-:W-:Y:S01]  /*1900*/  LEA.HI R28, R0.reuse, 0x2e, RZ, 0x1a ;  /* 0x0000002e001c7811 */ /* 0x040fe200078fd0ff */
[----:B------:R-:W-:Y:S01]  /*1910*/  IMAD.U32 R153, RZ, RZ, UR11 ;  /* 0x0000000bff997e24 */ /* 0x000fe2000f8e00ff */
[----:B------:R-:W-:Y:S01]  /*1920*/  LEA.HI R29, R0, 0x3e, RZ, 0x1a ;  /* 0x0000003e001d7811 */ /* 0x000fe200078fd0ff */
[----:B------:R-:W0:Y:S01]  /*1930*/  LDC R45, c[0x0][0x268] ;  /* 0x00009a00ff2d7b82 */ /* 0x000e220000000800 */
[----:B------:R-:W-:Y:S01]  /*1940*/  SGXT.U32 R0, R4, 0x1 ;  /* 0x000000010400781a */ /* 0x000fe20000000000 */
[----:B------:R-:W-:Y:S01]  /*1950*/  IMAD.U32 R154, RZ, RZ, UR11 ;  /* 0x0000000bff9a7e24 */ /* 0x000fe2000f8e00ff */
[----:B------:R-:W-:Y:S01]  /*1960*/  SHF.R.U32.HI R2, RZ, 0x1, R2 ;  /* 0x00000001ff027819 */ /* 0x000fe20000011602 */
[----:B------:R-:W-:Y:S01]  /*1970*/  IMAD.U32 R17, RZ, RZ, UR11 ;  /* 0x0000000bff117e24 */ /* 0x000fe2000f8e00ff */
[----:B------:R-:W-:Y:S01]  /*1980*/  SGXT.U32 R5, R5, 0x3 ;  /* 0x000000030505781a */ /* 0x000fe20000000000 */
[----:B------:R-:W-:Y:S01]  /*1990*/  IMAD R7, R0, UR11, RZ ;  /* 0x0000000b00077c24 */ /* 0x000fe2000f8e02ff */
[----:B------:R-:W-:Y:S01]  /*19a0*/  ULDC.64 UR20, c[0x0][0x260] ;  /* 0x0000980000147ab9 */ /* 0x000fe20000000a00 */
[----:B------:R-:W-:Y:S01]  /*19b0*/  IMAD.U32 R159, RZ, RZ, UR11 ;  /* 0x0000000bff9f7e24 */ /* 0x000fe2000f8e00ff */
[----:B------:R-:W-:Y:S01]  /*19c0*/  LOP3.LUT R2, R2, UR5, R5, 0xfe, !PT ;  /* 0x0000000502027c12 */ /* 0x000fe2000f8efe05 */
[----:B------:R-:W-:Y:S01]  /*19d0*/  IMAD R8, R8, 0x2, R7 ;  /* 0x0000000208087824 */ /* 0x000fe200078e0207 */
[----:B------:R-:W1:Y:S01]  /*19e0*/  LDC.64 R24, c[0x0][0x220] ;  /* 0x00008800ff187b82 */ /* 0x000e620000000a00 */
[----:B------:R-:W-:Y:S01]  /*19f0*/  IMAD.U32 R5, RZ, RZ, UR11 ;  /* 0x0000000bff057e24 */ /* 0x000fe2000f8e00ff */
[----:B------:R-:W-:Y:S01]  /*1a00*/  UIMAD UR20, UR22, UR20, URZ ;  /* 0x00000014161472a4 */ /* 0x000fe2000f8e023f */
[----:B------:R-:W-:Y:S01]  /*1a10*/  IMAD R13, R13, 0x2, R8 ;  /* 0x000000020d0d7824 */ /* 0x000fe200078e0208 */
[----:B------:R-:W-:Y:S01]  /*1a20*/  IADD3 R4, P3, R8, R41, RZ ;  /* 0x0000002908047210 */ /* 0x000fe20007f7e0ff */
[----:B------:R-:W-:Y:S01]  /*1a30*/  IMAD.U32 R160, RZ, RZ, UR11 ;  /* 0x0000000bffa07e24 */ /* 0x000fe2000f8e00ff */
[----:B------:R-:W-:Y:S01]  /*1a40*/  USHF.R.S32.HI UR4, URZ, 0x1f, UR20 ;  /* 0x0000001f3f047899 */ /* 0x000fe20008011414 */
[----:B------:R-:W-:Y:S01]  /*1a50*/  IMAD R14, R14, 0x2, R13 ;  /* 0x000000020e0e7824 */ /* 0x000fe200078e020d */
[----:B------:R-:W-:Y:S01]  /*1a60*/  LEA.HI.X.SX32 R8, R8, R43, 0x1, P3 ;  /* 0x0000002b08087211 */ /* 0x000fe200018f0eff */
[----:B------:R-:W-:Y:S01]  /*1a70*/  IMAD.U32 R21, RZ, RZ, UR11 ;  /* 0x0000000bff157e24 */ /* 0x000fe2000f8e00ff */
[----:B------:R-:W-:Y:S01]  /*1a80*/  USHF.R.U32.HI UR16, URZ, 0x4, UR23 ;  /* 0x000000043f107899 */ /* 0x000fe20008011617 */
[----:B------:R-:W-:Y:S01]  /*1a90*/  IMAD R18, R5, 0x2, R14 ;  /* 0x0000000205127824 */ /* 0x000fe200078e020e */
[----:B------:R-:W-:Y:S01]  /*1aa0*/  UIADD3 UR8, UR23, 0x2000, URZ ;  /* 0x0000200017087890 */ /* 0x000fe2000fffe03f */
[----:B------:R-:W-:Y:S01]  /*1ab0*/  IMAD R11, R29, UR11, RZ ;  /* 0x0000000b1d0b7c24 */ /* 0x000fe2000f8e02ff */
[----:B------:R-:W-:Y:S01]  /*1ac0*/  USGXT.U32 UR16, UR16, 0xe ;  /* 0x0000000e1010789a */ /* 0x000fe20008000000 */
[----:B------:R-:W-:Y:S01]  /*1ad0*/  IMAD R19, R19, 0x2, R18 ;  /* 0x0000000213137824 */ /* 0x000fe200078e0212 */
[----:B------:R-:W-:Y:S01]  /*1ae0*/  USHF.R.U32.HI UR8, URZ, 0x4, UR8 ;  /* 0x000000043f087899 */ /* 0x000fe20008011608 */
[----:B------:R-:W-:Y:S01]  /*1af0*/  IMAD R9, R26, UR11, RZ ;  /* 0x0000000b1a097c24 */ /* 0x000fe2000f8e02ff */
[----:B------:R-:W-:Y:S01]  /*1b00*/  UIADD3 UR12, UP0, UR16, 0x2, URZ ;  /* 0x00000002100c7890 */ /* 0x000fe2000ff1e03f */
[----:B------:R-:W-:Y:S01]  /*1b10*/  IMAD R20, R20, 0x2, R19 ;  /* 0x0000000214147824 */ /* 0x000fe200078e0213 */
[----:B------:R-:W-:Y:S01]  /*1b20*/  USGXT.U32 UR8, UR8, 0xe ;  /* 0x0000000e0808789a */ /* 0x000fe20008000000 */
[----:B------:R-:W-:Y:S01]  /*1b30*/  IMAD.U32 R165, RZ, RZ, UR11 ;  /* 0x0000000bffa57e24 */ /* 0x000fe2000f8e00ff */
[----:B------:R-:W-:Y:S01]  /*1b40*/  IADD3 R5, P4, R9, R41, RZ ;  /* 0x0000002909057210 */ /* 0x000fe20007f9e0ff */
[----:B------:R-:W-:Y:S01]  /*1b50*/  IMAD R152, R15, 0x4, R20 ;  /* 0x000000040f987824 */ /* 0x000fe200078e0214 */
[----:B------:R-:W-:Y:S01]  /*1b60*/  UMOV UR5, URZ ;  /* 0x0000003f00057c82 */ /* 0x000fe20008000000 */
[----:B0-----:R-:W-:Y:S01]  /*1b70*/  IMAD R33, R0, R45, RZ ;  /* 0x0000002d00217224 */ /* 0x001fe200078e02ff */
[----:B------:R-:W-:Y:S01]  /*1b80*/  IADD3 R0, P3, R11, R41, RZ ;  /* 0x000000290b007210 */ /* 0x000fe20007f7e0ff */
[----:B------:R-:W-:Y:S01]  /*1b90*/  IMAD R153, R153, 0x2, R152 ;  /* 0x0000000299997824 */ /* 0x000fe200078e0298 */
[----:B------:R-:W-:Y:S01]  /*1ba0*/  LEA.HI.X.SX32 R9, R9, R43, 0x1, P4 ;  /* 0x0000002b09097211 */ /* 0x000fe200020f0eff */
[----:B------:R-:W-:Y:S01]  /*1bb0*/  IMAD.U32 R166, RZ, RZ, UR11 ;  /* 0x0000000bffa67e24 */ /* 0x000fe2000f8e00ff */
[----:B------:R-:W-:Y:S01]  /*1bc0*/  IADD3 R12, P4, R14, R41, RZ ;  /* 0x000000290e0c7210 */ /* 0x000fe20007f9e0ff */
[----:B------:R-:W-:Y:S01]  /*1bd0*/  IMAD R154, R154, 0x2, R153 ;  /* 0x000000029a9a7824 */ /* 0x000fe200078e0299 */
[----:B------:R0:W-:Y:S01]  /*1be0*/  STL [R1+0x34], R0 ;  /* 0x0000340001007387 */ /* 0x0001e20000100800 */
[----:B------:R-:W-:Y:S01]  /*1bf0*/  IMAD.U32 R23, RZ, RZ, UR11 ;  /* 0x0000000bff177e24 */ /* 0x000fe2000f8e00ff */
[----:B------:R-:W-:Y:S01]  /*1c00*/  LEA.HI.X.SX32 R14, R14, R43, 0x1, P4 ;  /* 0x0000002b0e0e7211 */ /* 0x000fe200020f0eff */
[----:B------:R-:W-:Y:S01]  /*1c10*/  IMAD R158, R17, 0x2, R154 ;  /* 0x00000002119e7824 */ /* 0x000fe200078e029a */
[----:B------:R-:W-:Y:S01]  /*1c20*/  IADD3 R16, P4, R19, R41, RZ ;  /* 0x0000002913107210 */ /* 0x000fe20007f9e0ff */
[----:B------:R-:W-:Y:S01]  /*1c30*/  IMAD R10, R27, UR11, RZ ;  /* 0x0000000b1b0a7c24 */ /* 0x000fe2000f8e02ff */
[----:B------:R-:W-:Y:S01]  /*1c40*/  UIADD3.X UR13, UR5, -0x7fffffe0, URZ, UP0, !UPT ;  /* 0x80000020050d7890 */ /* 0x000fe200087fe43f */
[----:B------:R-:W-:Y:S01]  /*1c50*/  IMAD R159, R159, 0x2, R158 ;  /* 0x000000029f9f7824 */ /* 0x000fe200078e029e */
[-C--:B------:R-:W-:Y:S01]  /*1c60*/  LEA.HI.X.SX32 R19, R19, R43.reuse, 0x1, P4 ;  /* 0x0000002b13137211 */ /* 0x080fe200020f0eff */
[----:B------:R-:W-:Y:S01]  /*1c70*/  IMAD.U32 R171, RZ, RZ, UR11 ;  /* 0x0000000bffab7e24 */ /* 0x000fe2000f8e00ff */
[----:B0-----:R-:W-:Y:S01]  /*1c80*/  LEA.HI.X.SX32 R0, R11, R43, 0x1, P3 ;  /* 0x0000002b0b007211 */ /* 0x001fe200018f0eff */
[----:B------:R-:W-:Y:S01]  /*1c90*/  IMAD R160, R160, 0x2, R159 ;  /* 0x00000002a0a07824 */ /* 0x000fe200078e029f */
[-C--:B------:R-:W-:Y:S01]  /*1ca0*/  IADD3 R11, P3, R13, R41.reuse, RZ ;  /* 0x000000290d0b7210 */ /* 0x080fe20007f7e0ff */
[----:B------:R-:W-:Y:S01]  /*1cb0*/  IMAD.U32 R172, RZ, RZ, UR11 ;  /* 0x0000000bffac7e24 */ /* 0x000fe2000f8e00ff */
[----:B------:R-:W-:Y:S01]  /*1cc0*/  IADD3 R6, P5, R10, R41, RZ ;  /* 0x000000290a067210 */ /* 0x000fe20007fbe0ff */
[----:B------:R-:W-:Y:S01]  /*1cd0*/  IMAD R164, R21, 0x2, R160 ;  /* 0x0000000215a47824 */ /* 0x000fe200078e02a0 */
[----:B------:R-:W-:Y:S01]  /*1ce0*/  LEA.HI.X.SX32 R13, R13, R43, 0x1, P3 ;  /* 0x0000002b0d0d7211 */ /* 0x000fe200018f0eff */
[----:B------:R-:W-:Y:S01]  /*1cf0*/  IMAD.U32 R231, RZ, RZ, UR11 ;  /* 0x0000000bffe77e24 */ /* 0x000fe2000f8e00ff */
[----:B------:R-:W-:Y:S01]  /*1d00*/  IADD3 R15, P3, R18, R41, RZ ;  /* 0x00000029120f7210 */ /* 0x000fe20007f7e0ff */
[----:B------:R-:W-:Y:S01]  /*1d10*/  IMAD R165, R165, 0x4, R164 ;  /* 0x00000004a5a57824 */ /* 0x000fe200078e02a4 */
[-C--:B------:R-:W-:Y:S01]  /*1d20*/  LEA.HI.X.SX32 R10, R10, R43.reuse, 0x1, P5 ;  /* 0x0000002b0a0a7211 */ /* 0x080fe200028f0eff */
[----:B------:R-:W-:Y:S01]  /*1d30*/  IMAD.U32 R30, RZ, RZ, UR11 ;  /* 0x0000000bff1e7e24 */ /* 0x000fe2000f8e00ff */
[----:B------:R-:W-:Y:S01]  /*1d40*/  LEA.HI.X.SX32 R18, R18, R43, 0x1, P3 ;  /* 0x0000002b12127211 */ /* 0x000fe200018f0eff */
[----:B------:R-:W-:Y:S01]  /*1d50*/  IMAD R166, R166, 0x2, R165 ;  /* 0x00000002a6a67824 */ /* 0x000fe200078e02a5 */
[-C--:B------:R-:W-:Y:S01]  /*1d60*/  IADD3 R21, P3, R152, R41.reuse, RZ ;  /* 0x0000002998157210 */ /* 0x080fe20007f7e0ff */
[----:B------:R-:W-:Y:S01]  /*1d70*/  IMAD.U32 R32, RZ, RZ, UR11 ;  /* 0x0000000bff207e24 */ /* 0x000fe2000f8e00ff */
[-C--:B------:R-:W-:Y:S01]  /*1d80*/  IADD3 R17, P5, R20, R41.reuse, RZ ;  /* 0x0000002914117210 */ /* 0x080fe20007fbe0ff */
[----:B------:R-:W-:Y:S01]  /*1d90*/  IMAD R170, R23, 0x2, R166 ;  /* 0x0000000217aa7824 */ /* 0x000fe200078e02a6 */
[----:B------:R-:W-:Y:S01]  /*1da0*/  IADD3 R22, P4, R153, R41, RZ ;  /* 0x0000002999167210 */ /* 0x000fe20007f9e0ff */
[----:B------:R-:W-:Y:S01]  /*1db0*/  IMAD.U32 R42, RZ, RZ, UR11 ;  /* 0x0000000bff2a7e24 */ /* 0x000fe2000f8e00ff */
[-C--:B------:R-:W-:Y:S01]  /*1dc0*/  LEA.HI.X.SX32 R152, R152, R43.reuse, 0x1, P3 ;  /* 0x0000002b98987211 */ /* 0x080fe200018f0eff */
[----:B------:R-:W-:Y:S01]  /*1dd0*/  IMAD R171, R171, 0x2, R170 ;  /* 0x00000002abab7824 */ /* 0x000fe200078e02aa */
[-C--:B------:R-:W-:Y:S01]  /*1de0*/  LEA.HI.X.SX32 R20, R20, R43.reuse, 0x1, P5 ;  /* 0x0000002b14147211 */ /* 0x080fe200028f0eff */
[----:B------:R-:W-:Y:S01]  /*1df0*/  IMAD R3, R3, UR21, RZ ;  /* 0x0000001503037c24 */ /* 0x000fe2000f8e02ff */
[----:B------:R-:W-:Y:S01]  /*1e00*/  LEA.HI.X.SX32 R153, R153, R43, 0x1, P4 ;  /* 0x0000002b99997211 */ /* 0x000fe200020f0eff */
[----:B------:R-:W-:Y:S01]  /*1e10*/  IMAD R172, R172, 0x2, R171 ;  /* 0x00000002acac7824 */ /* 0x000fe200078e02ab */
[-C--:B------:R-:W-:Y:S01]  /*1e20*/  IADD3 R155, P3, R158, R41.reuse, RZ ;  /* 0x000000299e9b7210 */ /* 0x080fe20007f7e0ff */
[----:B------:R0:W-:Y:S01]  /*1e30*/  STL [R1+0x30], R0 ;  /* 0x0000300001007387 */ /* 0x0001e20000100800 */
[-C--:B------:R-:W-:Y:S01]  /*1e40*/  IADD3 R23, P5, R154, R41.reuse, RZ ;  /* 0x000000299a177210 */ /* 0x080fe20007fbe0ff */
[----:B------:R-:W-:Y:S01]  /*1e50*/  IMAD R231, R231, 0x2, R172 ;  /* 0x00000002e7e77824 */ /* 0x000fe200078e02ac */
[C---:B------:R-:W-:Y:S01]  /*1e60*/  IADD3 R156, P4, R159.reuse, R41, RZ ;  /* 0x000000299f9c7210 */ /* 0x040fe20007f9e0ff */
[----:B------:R-:W-:Y:S01]  /*1e70*/  IMAD.U32 R31, RZ, RZ, UR11 ;  /* 0x0000000bff1f7e24 */ /* 0x000fe2000f8e00ff */
[-C--:B------:R-:W-:Y:S01]  /*1e80*/  LEA.HI.X.SX32 R158, R158, R43.reuse, 0x1, P3 ;  /* 0x0000002b9e9e7211 */ /* 0x080fe200018f0eff */
        /* <DEDUP_REMOVED lines=8> */
[----:B0-----:R-:W-:Y:S01]  /*1f10*/  IMAD R0, R42, 0x2, R239 ;  /* 0x000000022a007824 */ /* 0x001fe200078e02ef */
[C---:B------:R-:W-:Y:S01]  /*1f20*/  IADD3 R162, P4, R165.reuse, R41, RZ ;  /* 0x00000029a5a27210 */ /* 0x040fe20007f9e0ff */
[----:B------:R-:W-:Y:S01]  /*1f30*/  IMAD.U32 R44, RZ, RZ, UR11 ;  /* 0x0000000bff2c7e24 */ /* 0x000fe2000f8e00ff */
[-C--:B------:R-:W-:Y:S01]  /*1f40*/  LEA.HI.X.SX32 R164, R164, R43.reuse, 0x1, P3 ;  /* 0x0000002ba4a47211 */ /* 0x080fe200018f0eff */
[----:B------:R-:W-:Y:S01]  /*1f50*/  IMAD.U32 R51, RZ, RZ, UR11 ;  /* 0x0000000bff337e24 */ /* 0x000fe2000f8e00ff */
[-C--:B------:R-:W-:Y:S01]  /*1f60*/  LEA.HI.X.SX32 R160, R160, R43.reuse, 0x1, P5 ;  /* 0x0000002ba0a07211 */ /* 0x080fe200028f0eff */
[----:B------:R-:W-:Y:S01]  /*1f70*/  IMAD R237, R28, UR11, RZ ;  /* 0x0000000b1ced7c24 */ /* 0x000fe2000f8e02ff */
[----:B------:R-:W-:Y:S01]  /*1f80*/  LEA.HI.X.SX32 R165, R165, R43, 0x1, P4 ;  /* 0x0000002ba5a57211 */ /* 0x000fe200020f0eff */
[----:B------:R-:W-:Y:S01]  /*1f90*/  IMAD R26, R26, R45, RZ ;  /* 0x0000002d1a1a7224 */ /* 0x000fe200078e02ff */
[-C--:B------:R-:W-:Y:S01]  /*1fa0*/  IADD3 R167, P3, R170, R41.reuse, RZ ;  /* 0x00000029aaa77210 */ /* 0x080fe20007f7e0ff */
[----:B------:R-:W-:Y:S01]  /*1fb0*/  IMAD R34, R45, 0x2, R33 ;  /* 0x000000022d227824 */ /* 0x000fe200078e0221 */
[-C--:B------:R-:W-:Y:S01]  /*1fc0*/  IADD3 R163, P5, R166, R41.reuse, RZ ;  /* 0x00000029a6a37210 */ /* 0x080fe20007fbe0ff */
[----:B------:R-:W-:Y:S01]  /*1fd0*/  UMOV UR14, 0xfffffffe ;  /* 0xfffffffe000e7882 */ /* 0x000fe20000000000 */
[----:B------:R-:W-:Y:S01]  /*1fe0*/  IADD3 R168, P4, R171, R41, RZ ;  /* 0x00000029aba87210 */ /* 0x000fe20007f9e0ff */
[----:B------:R-:W-:Y:S01]  /*1ff0*/  IMAD R35, R45, 0x2, R34 ;  /* 0x000000022d237824 */ /* 0x000fe200078e0222 */
[-C--:B------:R-:W-:Y:S01]  /*2000*/  LEA.HI.X.SX32 R170, R170, R43.reuse, 0x1, P3 ;  /* 0x0000002baaaa7211 */ /* 0x080fe200018f0eff */
[----:B------:R-:W-:Y:S01]  /*2010*/  UMOV UR15, 0x7fffffdf ;  /* 0x7fffffdf000f7882 */ /* 0x000fe20000000000 */
[----:B-1----:R-:W-:Y:S01]  /*2020*/  IADD3 R39, P1, P2, R3, UR20, R24 ;  /* 0x0000001403277c10 */ /* 0x002fe2000fa3e018 */
[----:B------:R-:W-:Y:S01]  /*2030*/  IMAD R24, R31, 0x2, R0 ;  /* 0x000000021f187824 */ /* 0x000fe200078e0200 */
[-C--:B------:R-:W-:Y:S01]  /*2040*/  LEA.HI.X.SX32 R166, R166, R43.reuse, 0x1, P5 ;  /* 0x0000002ba6a67211 */ /* 0x080fe200028f0eff */
[----:B------:R-:W-:Y:S01]  /*2050*/  IMAD R36, R45, 0x2, R35 ;  /* 0x000000022d247824 */ /* 0x000fe200078e0223 */
[----:B------:R-:W-:Y:S01]  /*2060*/  LEA.HI.X.SX32 R171, R171, R43, 0x1, P4 ;  /* 0x0000002babab7211 */ /* 0x000fe200020f0eff */
[----:B------:R-:W-:Y:S01]  /*2070*/  IMAD R30, R47, 0x2, R24 ;  /* 0x000000022f1e7824 */ /* 0x000fe200078e0218 */
[-C--:B------:R-:W-:Y:S01]  /*2080*/  IADD3 R233, P3, R231, R41.reuse, RZ ;  /* 0x00000029e7e97210 */ /* 0x080fe20007f7e0ff */
[----:B------:R-:W-:Y:S01]  /*2090*/  IMAD R37, R45, 0x2, R36 ;  /* 0x000000022d257824 */ /* 0x000fe200078e0224 */
[-C--:B------:R-:W-:Y:S01]  /*20a0*/  IADD3 R169, P5, R172, R41.reuse, RZ ;  /* 0x00000029aca97210 */ /* 0x080fe20007fbe0ff */
[----:B------:R-:W-:Y:S01]  /*20b0*/  IMAD R31, R49, 0x2, R30 ;  /* 0x00000002311f7824 */ /* 0x000fe200078e021e */
[----:B------:R-:W-:Y:S01]  /*20c0*/  IADD3 R236, P4, R235, R41, RZ ;  /* 0x00000029ebec7210 */ /* 0x000fe20007f9e0ff */
[----:B------:R-:W-:Y:S01]  /*20d0*/  IMAD R38, R45, 0x2, R37 ;  /* 0x000000022d267824 */ /* 0x000fe200078e0225 */
[-C--:B------:R-:W-:Y:S01]  /*20e0*/  LEA.HI.X.SX32 R231, R231, R43.reuse, 0x1, P3 ;  /* 0x0000002be7e77211 */ /* 0x080fe200018f0eff */
[----:B------:R-:W-:Y:S01]  /*20f0*/  IMAD R32, R44, 0x2, R31 ;  /* 0x000000022c207824 */ /* 0x000fe200078e021f */
[-C--:B------:R-:W-:Y:S01]  /*2100*/  LEA.HI.X.SX32 R172, R172, R43.reuse, 0x1, P5 ;  /* 0x0000002bacac7211 */ /* 0x080fe200028f0eff */
[----:B------:R-:W-:Y:S01]  /*2110*/  IMAD.MOV.U32 R179, RZ, RZ, -0x800000 ;  /* 0xff800000ffb37424 */ /* 0x000fe200078e00ff */
[----:B------:R-:W-:Y:S01]  /*2120*/  LEA.HI.X.SX32 R235, R235, R43, 0x1, P4 ;  /* 0x0000002bebeb7211 */ /* 0x000fe200020f0eff */
[----:B------:R-:W-:Y:S01]  /*2130*/  IMAD.MOV.U32 R176, RZ, RZ, 0x3f800000 ;  /* 0x3f800000ffb07424 */ /* 0x000fe200078e00ff */
[-C--:B------:R-:W-:Y:S01]  /*2140*/  IADD3 R174, P3, R0, R41.reuse, RZ ;  /* 0x0000002900ae7210 */ /* 0x080fe20007f7e0ff */
[----:B------:R-:W-:Y:S01]  /*2150*/  IMAD.MOV.U32 R178, RZ, RZ, -0x800000 ;  /* 0xff800000ffb27424 */ /* 0x000fe200078e00ff */
[CC--:B------:R-:W-:Y:S01]  /*2160*/  IADD3 R240, P5, R239.reuse, R41.reuse, RZ ;  /* 0x00000029eff07210 */ /* 0x0c0fe20007fbe0ff */
[----:B------:R-:W-:Y:S01]  /*2170*/  IMAD.MOV.U32 R177, RZ, RZ, -0x800000 ;  /* 0xff800000ffb17424 */ /* 0x000fe200078e00ff */
[----:B------:R-:W-:Y:S01]  /*2180*/  IADD3 R173, P4, R24, R41, RZ ;  /* 0x0000002918ad7210 */ /* 0x000fe20007f9e0ff */
[----:B------:R0:W-:Y:S01]  /*2190*/  STL [R1+0x4], R174 ;  /* 0x000004ae01007387 */ /* 0x0001e20000100800 */
[----:B------:R-:W-:-:S02]  /*21a0*/  LEA.HI.X.SX32 R239, R239, R43, 0x1, P5 ;  /* 0x0000002befef7211 */ /* 0x000fc400028f0eff */
[----:B------:R-:W-:Y:S02]  /*21b0*/  CS2R R120, SRZ ;  /* 0x0000000000787805 */ /* 0x000fe4000001ff00 */
[-C--:B------:R-:W-:Y:S01]  /*21c0*/  IADD3 R175, P5, R30, R41.reuse, RZ ;  /* 0x000000291eaf7210 */ /* 0x080fe20007fbe0ff */
[----:B------:R1:W-:Y:S01]  /*21d0*/  STL [R1+0xc], R173 ;  /* 0x00000cad01007387 */ /* 0x0003e20000100800 */
[----:B------:R-:W-:Y:S02]  /*21e0*/  SHF.R.S32.HI R40, RZ, 0x1f, R3 ;  /* 0x0000001fff287819 */ /* 0x000fe40000011403 */
[----:B------:R-:W-:Y:S02]  /*21f0*/  CS2R R122, SRZ ;  /* 0x00000000007a7805 */ /* 0x000fe4000001ff00 */
[----:B------:R-:W-:Y:S01]  /*2200*/  IADD3 R3, P6, R7, R41, RZ ;  /* 0x0000002907037210 */ /* 0x000fe20007fde0ff */
[----:B------:R2:W-:Y:S01]  /*2210*/  STL [R1+0x14], R175 ;  /* 0x000014af01007387 */ /* 0x0005e20000100800 */
[----:B------:R-:W-:-:S02]  /*2220*/  CS2R R124, SRZ ;  /* 0x00000000007c7805 */ /* 0x000fc4000001ff00 */
[-C--:B0-----:R-:W-:Y:S01]  /*2230*/  LEA.HI.X.SX32 R174, R24, R43.reuse, 0x1, P4 ;  /* 0x0000002b18ae7211 */ /* 0x081fe200020f0eff */
[----:B------:R-:W-:Y:S01]  /*2240*/  IMAD R24, R45, 0x2, R38 ;  /* 0x000000022d187824 */ /* 0x000fe200078e0226 */
[-C--:B------:R-:W-:Y:S02]  /*2250*/  LEA.HI.X.SX32 R7, R7, R43.reuse, 0x1, P6 ;  /* 0x0000002b07077211 */ /* 0x080fe400030f0eff */
[----:B------:R-:W-:Y:S02]  /*2260*/  CS2R R126, SRZ ;  /* 0x00000000007e7805 */ /* 0x000fe4000001ff00 */
[----:B-1----:R-:W-:Y:S01]  /*2270*/  LEA.HI.X.SX32 R173, R0, R43, 0x1, P3 ;  /* 0x0000002b00ad7211 */ /* 0x002fe200018f0eff */
[----:B------:R-:W-:Y:S01]  /*2280*/  IMAD R0, R51, 0x2, R32 ;  /* 0x0000000233007824 */ /* 0x000fe200078e0220 */
[----:B------:R-:W-:Y:S02]  /*2290*/  IADD3 R238, P6, R237, R41, RZ ;  /* 0x00000029edee7210 */ /* 0x000fe40007fde0ff */
[----:B------:R-:W-:-:S02]  /*22a0*/  CS2R R128, SRZ ;  /* 0x0000000000807805 */ /* 0x000fc4000001ff00 */
[----:B--2---:R-:W-:Y:S01]  /*22b0*/  IADD3 R175, P3, R31, R41, RZ ;  /* 0x000000291faf7210 */ /* 0x004fe20007f7e0ff */
[----:B------:R0:W-:Y:S01]  /*22c0*/  STL [R1], R173 ;  /* 0x000000ad01007387 */ /* 0x0001e20000100800 */
[----:B------:R-:W-:Y:S02]  /*22d0*/  LEA.HI.X.SX32 R237, R237, R43, 0x1, P6 ;  /* 0x0000002beded7211 */ /* 0x000fe400030f0eff */
[----:B------:R-:W-:Y:S02]  /*22e0*/  CS2R R130, SRZ ;  /* 0x0000000000827805 */ /* 0x000fe4000001ff00 */
[----:B------:R-:W-:Y:S01]  /*22f0*/  CS2R R132, SRZ ;  /* 0x0000000000847805 */ /* 0x000fe2000001ff00 */
[----:B------:R1:W-:Y:S01]  /*2300*/  STL [R1+0x8], R174 ;  /* 0x000008ae01007387 */ /* 0x0003e20000100800 */
[----:B------:R-:W-:Y:S02]  /*2310*/  CS2R R134, SRZ ;  /* 0x0000000000867805 */ /* 0x000fe4000001ff00 */
[----:B------:R-:W-:-:S02]  /*2320*/  CS2R R136, SRZ ;  /* 0x0000000000887805 */ /* 0x000fc4000001ff00 */
[----:B------:R-:W-:Y:S02]  /*2330*/  CS2R R138, SRZ ;  /* 0x00000000008a7805 */ /* 0x000fe4000001ff00 */
[----:B------:R-:W-:Y:S02]  /*2340*/  CS2R R140, SRZ ;  /* 0x00000000008c7805 */ /* 0x000fe4000001ff00 */
[----:B------:R-:W-:Y:S02]  /*2350*/  CS2R R142, SRZ ;  /* 0x00000000008e7805 */ /* 0x000fe4000001ff00 */
[----:B0-----:R-:W-:Y:S01]  /*2360*/  LEA.HI.X.SX32 R173, R30, R43, 0x1, P5 ;  /* 0x0000002b1ead7211 */ /* 0x001fe200028f0eff */
[----:B------:R-:W-:Y:S01]  /*2370*/  IMAD R30, R27, R45, RZ ;  /* 0x0000002d1b1e7224 */ /* 0x000fe200078e02ff */
[----:B------:R-:W-:Y:S02]  /*2380*/  CS2R R144, SRZ ;  /* 0x0000000000907805 */ /* 0x000fe4000001ff00 */
[----:B------:R-:W-:-:S02]  /*2390*/  CS2R R146, SRZ ;  /* 0x0000000000927805 */ /* 0x000fc4000001ff00 */
[----:B-1----:R-:W-:Y:S01]  /*23a0*/  IADD3 R174, P4, R32, R41, RZ ;  /* 0x0000002920ae7210 */ /* 0x002fe20007f9e0ff */
[----:B------:R0:W-:Y:S01]  /*23b0*/  STL [R1+0x10], R173 ;  /* 0x000010ad01007387 */ /* 0x0001e20000100800 */
[----:B------:R-:W-:Y:S02]  /*23c0*/  CS2R R148, SRZ ;  /* 0x0000000000947805 */ /* 0x000fe4000001ff00 */
[----:B------:R-:W-:Y:S02]  /*23d0*/  CS2R R150, SRZ ;  /* 0x0000000000967805 */ /* 0x000fe4000001ff00 */
[----:B------:R-:W-:Y:S01]  /*23e0*/  CS2R R88, SRZ ;  /* 0x0000000000587805 */ /* 0x000fe2000001ff00 */
[----:B------:R-:W-:Y:S01]  /*23f0*/  STL [R1+0x1c], R175 ;  /* 0x00001caf01007387 */ /* 0x000fe20000100800 */
[----:B------:R-:W-:Y:S02]  /*2400*/  CS2R R90, SRZ ;  /* 0x00000000005a7805 */ /* 0x000fe4000001ff00 */
[----:B------:R-:W-:-:S02]  /*2410*/  CS2R R92, SRZ ;  /* 0x00000000005c7805 */ /* 0x000fc4000001ff00 */
[----:B------:R-:W-:Y:S01]  /*2420*/  CS2R R94, SRZ ;  /* 0x00000000005e7805 */ /* 0x000fe2000001ff00 */
[----:B------:R1:W-:Y:S01]  /*2430*/  STL [R1+0x24], R174 ;  /* 0x000024ae01007387 */ /* 0x0003e20000100800 */
[----:B------:R-:W-:Y:S02]  /*2440*/  CS2R R96, SRZ ;  /* 0x0000000000607805 */ /* 0x000fe4000001ff00 */
[----:B0-----:R-:W-:Y:S02]  /*2450*/  IADD3 R173, P5, R0, R41, RZ ;  /* 0x0000002900ad7210 */ /* 0x001fe40007fbe0ff */
[----:B------:R-:W-:Y:S02]  /*2460*/  CS2R R98, SRZ ;  /* 0x0000000000627805 */ /* 0x000fe4000001ff00 */
[----:B------:R-:W-:Y:S02]  /*2470*/  IADD3.X R41, R40, UR4, R25, P1, P2 ;  /* 0x0000000428297c10 */ /* 0x000fe40008fe4419 */
[----:B------:R-:W-:-:S02]  /*2480*/  CS2R R100, SRZ ;  /* 0x0000000000647805 */ /* 0x000fc4000001ff00 */
[-C--:B------:R-:W-:Y:S01]  /*2490*/  LEA.HI.X.SX32 R0, R0, R43.reuse, 0x1, P5 ;  /* 0x0000002b00007211 */ /* 0x080fe200028f0eff */
[----:B------:R0:W-:Y:S01]  /*24a0*/  STL [R1+0x2c], R173 ;  /* 0x00002cad01007387 */ /* 0x0001e20000100800 */
[----:B------:R-:W-:Y:S02]  /*24b0*/  CS2R R102, SRZ ;  /* 0x0000000000667805 */ /* 0x000fe4000001ff00 */
[----:B------:R-:W-:Y:S02]  /*24c0*/  CS2R R104, SRZ ;  /* 0x0000000000687805 */ /* 0x000fe4000001ff00 */
[----:B-1----:R-:W-:Y:S01]  /*24d0*/  LEA.HI.X.SX32 R174, R31, R43, 0x1, P3 ;  /* 0x0000002b1fae7211 */ /* 0x002fe200018f0eff */
[----:B------:R-:W-:Y:S01]  /*24e0*/  IMAD R31, R28, R45, RZ ;  /* 0x0000002d1c1f7224 */ /* 0x000fe200078e02ff */
[----:B------:R-:W-:Y:S02]  /*24f0*/  CS2R R106, SRZ ;  /* 0x00000000006a7805 */ /* 0x000fe4000001ff00 */
[----:B------:R-:W-:-:S02]  /*2500*/  CS2R R108, SRZ ;  /* 0x00000000006c7805 */ /* 0x000fc4000001ff00 */
[----:B------:R-:W-:Y:S01]  /*2510*/  CS2R R110, SRZ ;  /* 0x00000000006e7805 */ /* 0x000fe2000001ff00 */
[----:B------:R1:W-:Y:S01]  /*2520*/  STL [R1+0x18], R174 ;  /* 0x000018ae01007387 */ /* 0x0003e20000100800 */
[----:B------:R-:W-:Y:S02]  /*2530*/  CS2R R112, SRZ ;  /* 0x0000000000707805 */ /* 0x000fe4000001ff00 */
[----:B0-----:R-:W-:Y:S01]  /*2540*/  LEA.HI.X.SX32 R173, R32, R43, 0x1, P4 ;  /* 0x0000002b20ad7211 */ /* 0x001fe200020f0eff */
[----:B------:R-:W-:Y:S01]  /*2550*/  IMAD R32, R29, R45, RZ ;  /* 0x0000002d1d207224 */ /* 0x000fe200078e02ff */
[----:B------:R-:W-:Y:S01]  /*2560*/  IADD3 R175, P4, R30, R39, RZ ;  /* 0x000000271eaf7210 */ /* 0x000fe20007f9e0ff */
[----:B------:R-:W-:Y:S01]  /*2570*/  UMOV UR9, URZ ;  /* 0x0000003f00097c82 */ /* 0x000fe20008000000 */
[----:B------:R-:W-:Y:S01]  /*2580*/  CS2R R114, SRZ ;  /* 0x0000000000727805 */ /* 0x000fe2000001ff00 */
[----:B------:R0:W-:Y:S01]  /*2590*/  STL [R1+0x20], R173 ;  /* 0x000020ad01007387 */ /* 0x0001e20000100800 */
[----:B------:R-:W-:-:S02]  /*25a0*/  CS2R R116, SRZ ;  /* 0x0000000000747805 */ /* 0x000fc4000001ff00 */
[----:B------:R-:W-:Y:S02]  /*25b0*/  CS2R R118, SRZ ;  /* 0x0000000000767805 */ /* 0x000fe4000001ff00 */
[-C--:B-1----:R-:W-:Y:S01]  /*25c0*/  IADD3 R174, P2, R33, R39.reuse, RZ ;  /* 0x0000002721ae7210 */ /* 0x082fe20007f5e0ff */
[----:B------:R1:W-:Y:S01]  /*25d0*/  STL [R1+0x28], R0 ;  /* 0x0000280001007387 */ /* 0x0003e20000100800 */
[----:B------:R-:W-:Y:S01]  /*25e0*/  UIADD3.64 UR14, UR8, -UR14, URZ ;  /* 0x8000000e080e7297 */ /* 0x000fe2000fffe03f */
[----:B------:R-:W-:Y:S02]  /*25f0*/  UMOV UR6, URZ ;  /* 0x0000003f00067c82 */ /* 0x000fe40008000000 */
[----:B------:R2:W-:Y:S01]  /*2600*/  STL [R1+0x3c], R174 ;  /* 0x00003cae01007387 */ /* 0x0005e20000100800 */
[----:B------:R-:W-:Y:S01]  /*2610*/  UMOV UR7, URZ ;  /* 0x0000003f00077c82 */ /* 0x000fe20008000000 */
[----:B0-----:R-:W-:Y:S01]  /*2620*/  IADD3 R173, P3, R26, R39, RZ ;  /* 0x000000271aad7210 */ /* 0x001fe20007f7e0ff */
[----:B------:R-:W-:Y:S01]  /*2630*/  UMOV UR4, URZ ;  /* 0x0000003f00047c82 */ /* 0x000fe20008000000 */
[----:B------:R-:W-:Y:S01]  /*2640*/  UIADD3.64 UR24, UR12, 0xfe, URZ ;  /* 0x000000fe0c187897 */ /* 0x000fe2000fffe03f */
[----:B-1----:R-:W-:-:S02]  /*2650*/  IMAD R0, R45, 0x4, R24 ;  /* 0x000000042d007824 */ /* 0x002fc400078e0218 */
[----:B------:R0:W-:Y:S01]  /*2660*/  STL [R1+0x74], R173 ;  /* 0x000074ad01007387 */ /* 0x0001e20000100800 */
[----:B------:R-:W-:Y:S01]  /*2670*/  UIADD3.64 UR28, UR12, 0x100, URZ ;  /* 0x000001000c1c7897 */ /* 0x000fe2000fffe03f */
[-C--:B--2---:R-:W-:Y:S02]  /*2680*/  IADD3 R174, P5, R31, R39.reuse, RZ ;  /* 0x000000271fae7210 */ /* 0x084fe40007fbe0ff */
[----:B------:R1:W-:Y:S01]  /*2690*/  STL [R1+0xb4], R175 ;  /* 0x0000b4af01007387 */ /* 0x0003e20000100800 */
[C---:B------:R-:W-:Y:S01]  /*26a0*/  IMAD R25, R45.reuse, 0x2, R0 ;  /* 0x000000022d197824 */ /* 0x040fe200078e0200 */
[----:B------:R-:W-:Y:S01]  /*26b0*/  ULDC UR9, c[0x0][0x238] ;  /* 0x00008e0000097ab9 */ /* 0x000fe20000000800 */
[----:B------:R-:W-:Y:S01]  /*26c0*/  UMOV UR18, UR8 ;  /* 0x0000000800127c82 */ /* 0x000fe20008000000 */
[----:B------:R2:W-:Y:S01]  /*26d0*/  STL [R1+0xf4], R174 ;  /* 0x0000f4ae01007387 */ /* 0x0005e20000100800 */
[----:B------:R-:W-:Y:S01]  /*26e0*/  IMAD R27, R45, 0x2, R25 ;  /* 0x000000022d1b7824 */ /* 0x000fe200078e0219 */
[----:B0-----:R-:W-:Y:S01]  /*26f0*/  IADD3 R173, P1, R32, R39, RZ ;  /* 0x0000002720ad7210 */ /* 0x001fe20007f3e0ff */
[----:B------:R-:W-:-:S02]  /*2700*/  UMOV UR19, 0x80000020 ;  /* 0x8000002000137882 */ /* 0x000fc40000000000 */
[----:B------:R-:W-:Y:S01]  /*2710*/  IMAD R28, R45, 0x2, R27 ;  /* 0x000000022d1c7824 */ /* 0x000fe200078e021b */
[-C--:B-1----:R-:W-:Y:S01]  /*2720*/  LEA.HI.X.SX32 R175, R33, R41.reuse, 0x1, P2 ;  /* 0x0000002921af7211 */ /* 0x082fe200010f0eff */
[----:B------:R0:W-:Y:S01]  /*2730*/  STL [R1+0x134], R173 ;  /* 0x000134ad01007387 */ /* 0x0001e20000100800 */
[----:B--2---:R-:W-:-:S03]  /*2740*/  LEA.HI.X.SX32 R174, R26, R41, 0x1, P3 ;  /* 0x000000291aae7211 */ /* 0x004fc600018f0eff */
[----:B------:R1:W-:Y:S01]  /*2750*/  STL [R1+0x38], R175 ;  /* 0x000038af01007387 */ /* 0x0003e20000100800 */
[----:B------:R-:W-:-:S03]  /*2760*/  IMAD R26, R45, 0x2, R28 ;  /* 0x000000022d1a7824 */ /* 0x000fc600078e021c */
[----:B------:R2:W-:Y:S01]  /*2770*/  STL [R1+0x70], R174 ;  /* 0x000070ae01007387 */ /* 0x0005e20000100800 */
[----:B------:R-:W-:Y:S01]  /*2780*/  IMAD R29, R45, 0x2, R26 ;  /* 0x000000022d1d7824 */ /* 0x000fe200078e021a */
[----:B0-----:R-:W-:-:S03]  /*2790*/  LEA.HI.X.SX32 R173, R30, R41, 0x1, P4 ;  /* 0x000000291ead7211 */ /* 0x001fc600020f0eff */
[----:B------:R-:W-:Y:S01]  /*27a0*/  IMAD R30, R45, 0x2, R29 ;  /* 0x000000022d1e7824 */ /* 0x000fe200078e021d */
[----:B-1----:R-:W-:Y:S01]  /*27b0*/  LEA.HI.X.SX32 R175, R31, R41, 0x1, P5 ;  /* 0x000000291faf7211 */ /* 0x002fe200028f0eff */
[----:B------:R0:W-:Y:S02]  /*27c0*/  STL [R1+0xb0], R173 ;  /* 0x0000b0ad01007387 */ /* 0x0001e40000100800 */
[----:B------:R-:W-:Y:S01]  /*27d0*/  IMAD R31, R45, 0x4, R30 ;  /* 0x000000042d1f7824 */ /* 0x000fe200078e021e */
[-C--:B--2---:R-:W-:Y:S01]  /*27e0*/  IADD3 R174, P2, R34, R39.reuse, RZ ;  /* 0x0000002722ae7210 */ /* 0x084fe20007f5e0ff */
[----:B------:R1:W-:Y:S04]  /*27f0*/  STL [R1+0xf0], R175 ;  /* 0x0000f0af01007387 */ /* 0x0003e80000100800 */
[----:B------:R2:W-:Y:S01]  /*2800*/  STL [R1+0x44], R174 ;  /* 0x000044ae01007387 */ /* 0x0005e20000100800 */
[----:B0-----:R-:W-:-:S02]  /*2810*/  IADD3 R173, P3, R35, R39, RZ ;  /* 0x0000002723ad7210 */ /* 0x001fc40007f7e0ff */
[----:B-1----:R-:W-:-:S03]  /*2820*/  LEA.HI.X.SX32 R175, R32, R41, 0x1, P1 ;  /* 0x0000002920af7211 */ /* 0x002fc600008f0eff */
[----:B------:R0:W-:Y:S01]  /*2830*/  STL [R1+0x4c], R173 ;  /* 0x00004cad01007387 */ /* 0x0001e20000100800 */
[C---:B------:R-:W-:Y:S01]  /*2840*/  IMAD R32, R45.reuse, 0x2, R31 ;  /* 0x000000022d207824 */ /* 0x040fe200078e021f */
[----:B--2---:R-:W-:Y:S02]  /*2850*/  LEA.HI.X.SX32 R174, R34, R41, 0x1, P2 ;  /* 0x0000002922ae7211 */ /* 0x004fe400010f0eff */
[----:B------:R1:W-:Y:S01]  /*2860*/  STL [R1+0x130], R175 ;  /* 0x000130af01007387 */ /* 0x0003e20000100800 */
[----:B------:R-:W-:-:S03]  /*2870*/  IMAD R33, R45, 0x2, R32 ;  /* 0x000000022d217824 */ /* 0x000fc600078e0220 */
[----:B------:R2:W-:Y:S01]  /*2880*/  STL [R1+0x40], R174 ;  /* 0x000040ae01007387 */ /* 0x0005e20000100800 */
[----:B0-----:R-:W-:Y:S02]  /*2890*/  LEA.HI.X.SX32 R173, R35, R41, 0x1, P3 ;  /* 0x0000002923ad7211 */ /* 0x001fe400018f0eff */
[----:B-1----:R-:W-:-:S03]  /*28a0*/  IADD3 R175, P1, R36, R39, RZ ;  /* 0x0000002724af7210 */ /* 0x002fc60007f3e0ff */
[----:B------:R0:W-:Y:S01]  /*28b0*/  STL [R1+0x48], R173 ;  /* 0x000048ad01007387 */ /* 0x0001e20000100800 */
[----:B--2---:R-:W-:-:S03]  /*28c0*/  IADD3 R174, P2, R37, R39, RZ ;  /* 0x0000002725ae7210 */ /* 0x004fc60007f5e0ff */
[----:B------:R1:W-:Y:S04]  /*28d0*/  STL [R1+0x54], R175 ;  /* 0x000054af01007387 */ /* 0x0003e80000100800 */
[----:B------:R2:W-:Y:S01]  /*28e0*/  STL [R1+0x5c], R174 ;  /* 0x00005cae01007387 */ /* 0x0005e20000100800 */
[----:B0-----:R-:W-:Y:S02]  /*28f0*/  IADD3 R173, P3, R38, R39, RZ ;  /* 0x0000002726ad7210 */ /* 0x001fe40007f7e0ff */
[----:B-1----:R-:W-:-:S03]  /*2900*/  LEA.HI.X.SX32 R175, R36, R41, 0x1, P1 ;  /* 0x0000002924af7211 */ /* 0x002fc600008f0eff */
[----:B------:R0:W-:Y:S01]  /*2910*/  STL [R1+0x64], R173 ;  /* 0x000064ad01007387 */ /* 0x0001e20000100800 */
[----:B--2---:R-:W-:-:S03]  /*2920*/  LEA.HI.X.SX32 R174, R37, R41, 0x1, P2 ;  /* 0x0000002925ae7211 */ /* 0x004fc600010f0eff */
[----:B------:R1:W-:Y:S04]  /*2930*/  STL [R1+0x50], R175 ;  /* 0x000050af01007387 */ /* 0x0003e80000100800 */
        /* <DEDUP_REMOVED lines=17> */
[-C--:B-1----:R-:W-:Y:S01]  /*2a50*/  IADD3 R175, P1, R27, R39.reuse, RZ ;  /* 0x000000271baf7210 */ /* 0x082fe20007f3e0ff */
        /* <DEDUP_REMOVED lines=10> */
[----:B0-----:R-:W-:Y:S01]  /*2b00*/  LEA.HI.X.SX32 R173, R26, R41, 0x1, P3 ;  /* 0x000000291aad7211 */ /* 0x001fe200018f0eff */
[----:B------:R-:W-:Y:S01]  /*2b10*/  IMAD R26, R45, 0x2, R25 ;  /* 0x000000022d1a7824 */ /* 0x000fe200078e0219 */
[----:B-1----:R-:W-:-:S03]  /*2b20*/  IADD3 R175, P1, R29, R39, RZ ;  /* 0x000000271daf7210 */ /* 0x002fc60007f3e0ff */
[----:B------:R0:W-:Y:S01]  /*2b30*/  STL [R1+0x98], R173 ;  /* 0x000098ad01007387 */ /* 0x0001e20000100800 */
[C---:B------:R-:W-:Y:S01]  /*2b40*/  IMAD R27, R45.reuse, 0x4, R26 ;  /* 0x000000042d1b7824 */ /* 0x040fe200078e021a */
[----:B--2---:R-:W-:Y:S02]  /*2b50*/  IADD3 R174, P2, R30, R39, RZ ;  /* 0x000000271eae7210 */ /* 0x004fe40007f5e0ff */
[----:B------:R1:W-:Y:S01]  /*2b60*/  STL [R1+0xa4], R175 ;  /* 0x0000a4af01007387 */ /* 0x0003e20000100800 */
[----:B------:R-:W-:-:S03]  /*2b70*/  IMAD R28, R45, 0x2, R27 ;  /* 0x000000022d1c7824 */ /* 0x000fc600078e021b */
        /* <DEDUP_REMOVED lines=23> */
[----:B------:R-:W-:Y:S01]  /*2cf0*/  IMAD R29, R45, 0x2, R0 ;  /* 0x000000022d1d7824 */ /* 0x000fe200078e0200 */
[-C--:B--2---:R-:W-:Y:S02]  /*2d00*/  IADD3 R174, P2, R25, R39.reuse, RZ ;  /* 0x0000002719ae7210 */ /* 0x084fe40007f5e0ff */
[----:B------:R1:W-:Y:S04]  /*2d10*/  STL [R1+0xdc], R175 ;  /* 0x0000dcaf01007387 */ /* 0x0003e80000100800 */
[----:B------:R2:W-:Y:S01]  /*2d20*/  STL [R1+0xe4], R174 ;  /* 0x0000e4ae01007387 */ /* 0x0005e20000100800 */
[----:B0-----:R-:W-:Y:S02]  /*2d30*/  IADD3 R173, P3, R26, R39, RZ ;  /* 0x000000271aad7210 */ /* 0x001fe40007f7e0ff */
[----:B-1----:R-:W-:-:S03]  /*2d40*/  LEA.HI.X.SX32 R175, R24, R41, 0x1, P1 ;  /* 0x0000002918af7211 */ /* 0x002fc600008f0eff */
[----:B------:R0:W-:Y:S01]  /*2d50*/  STL [R1+0xec], R173 ;  /* 0x0000ecad01007387 */ /* 0x0001e20000100800 */
[----:B------:R-:W-:Y:S01]  /*2d60*/  IMAD R24, R45, 0x2, R29 ;  /* 0x000000022d187824 */ /* 0x000fe200078e021d */
        /* <DEDUP_REMOVED lines=15> */
[----:B------:R-:W-:Y:S01]  /*2e60*/  IMAD R0, R45, 0x2, R25 ;  /* 0x000000022d007824 */ /* 0x000fe200078e0219 */
[----:B0-----:R-:W-:Y:S02]  /*2e70*/  LEA.HI.X.SX32 R173, R28, R41, 0x1, P2 ;  /* 0x000000291cad7211 */ /* 0x001fe400010f0eff */
[----:B-1----:R-:W-:-:S03]  /*2e80*/  IADD3 R175, P2, R24, R39, RZ ;  /* 0x0000002718af7210 */ /* 0x002fc60007f5e0ff */
[----:B------:R0:W-:Y:S04]  /*2e90*/  STL [R1+0x100], R173 ;  /* 0x000100ad01007387 */ /* 0x0001e80000100800 */
[----:B------:R1:W-:Y:S01]  /*2ea0*/  STL [R1+0x108], R174 ;  /* 0x000108ae01007387 */ /* 0x0003e20000100800 */
[-C--:B0-----:R-:W-:Y:S02]  /*2eb0*/  IADD3 R173, P1, R29, R39.reuse, RZ ;  /* 0x000000271dad7210 */ /* 0x081fe40007f3e0ff */
[----:B-1----:R-:W-:-:S03]  /*2ec0*/  IADD3 R174, P3, R25, R39, RZ ;  /* 0x0000002719ae7210 */ /* 0x002fc60007f7e0ff */
[----:B------:R0:W-:Y:S04]  /*2ed0*/  STL [R1+0x114], R173 ;  /* 0x000114ad01007387 */ /* 0x0001e80000100800 */
[----:B------:R1:W-:Y:S04]  /*2ee0*/  STL [R1+0x11c], R175 ;  /* 0x00011caf01007387 */ /* 0x0003e80000100800 */
[----:B------:R2:W-:Y:S01]  /*2ef0*/  STL [R1+0x124], R174 ;  /* 0x000124ae01007387 */ /* 0x0005e20000100800 */
[----:B0-----:R-:W-:Y:S02]  /*2f00*/  IADD3 R173, P4, R0, R39, RZ ;  /* 0x0000002700ad7210 */ /* 0x001fe40007f9e0ff */
[----:B-1----:R-:W-:-:S03]  /*2f10*/  LEA.HI.X.SX32 R175, R29, R41, 0x1, P1 ;  /* 0x000000291daf7211 */ /* 0x002fc600008f0eff */
[----:B------:R0:W-:Y:S01]  /*2f20*/  STL [R1+0x12c], R173 ;  /* 0x00012cad01007387 */ /* 0x0001e20000100800 */
[-C--:B------:R-:W-:Y:S02]  /*2f30*/  LEA.HI.X.SX32 R0, R0, R41.reuse, 0x1, P4 ;  /* 0x0000002900007211 */ /* 0x080fe400020f0eff */
[-C--:B--2---:R-:W-:Y:S01]  /*2f40*/  LEA.HI.X.SX32 R174, R24, R41.reuse, 0x1, P2 ;  /* 0x0000002918ae7211 */ /* 0x084fe200010f0eff */
[----:B------:R1:W-:Y:S04]  /*2f50*/  STL [R1+0x110], R175 ;  /* 0x000110af01007387 */ /* 0x0003e80000100800 */
[----:B------:R2:W-:Y:S01]  /*2f60*/  STL [R1+0x118], R174 ;  /* 0x000118ae01007387 */ /* 0x0005e20000100800 */
[----:B0-----:R-:W-:Y:S01]  /*2f70*/  LEA.HI.X.SX32 R173, R25, R41, 0x1, P3 ;  /* 0x0000002919ad7211 */ /* 0x001fe200018f0eff */
[----:B-1----:R-:W-:-:S04]  /*2f80*/  IMAD.MOV.U32 R175, RZ, RZ, 0x3f800000 ;  /* 0x3f800000ffaf7424 */ /* 0x002fc800078e00ff */
[----:B------:R0:W-:Y:S01]  /*2f90*/  STL [R1+0x120], R173 ;  /* 0x000120ad01007387 */ /* 0x0001e20000100800 */
[----:B--2---:R-:W-:-:S03]  /*2fa0*/  IMAD.MOV.U32 R174, RZ, RZ, 0x3f800000 ;  /* 0x3f800000ffae7424 */ /* 0x004fc600078e00ff */
[----:B------:R1:W-:Y:S01]  /*2fb0*/  STL [R1+0x128], R0 ;  /* 0x0001280001007387 */ /* 0x0003e20000100800 */
[----:B0-----:R-:W-:Y:S02]  /*2fc0*/  IMAD.MOV.U32 R173, RZ, RZ, 0x3f800000 ;  /* 0x3f800000ffad7424 */ /* 0x001fe400078e00ff */
[----:B-1----:R-:W-:-:S07]  /*2fd0*/  IMAD.MOV.U32 R0, RZ, RZ, -0x800000 ;  /* 0xff800000ff007424 */ /* 0x002fce00078e00ff */
.L_x_1:
[----:B------:R-:W2:Y:S04]  /*2fe0*/  LDL R193, [R1+0x1c] ;  /* 0x00001c0001c17983 */ /* 0x000ea80000100800 */
[----:B------:R-:W3:Y:S04]  /*2ff0*/  LDL R191, [R1+0x18] ;  /* 0x0000180001bf7983 */ /* 0x000ee80000100800 */
[----:B------:R-:W4:Y:S04]  /*3000*/  LDL R192, [R1+0x4] ;  /* 0x0000040001c07983 */ /* 0x000f280000100800 */
[----:B------:R-:W5:Y:S04]  /*3010*/  LDL R190, [R1+0xc] ;  /* 0x00000c0001be7983 */ /* 0x000f680000100800 */
[----:B------:R-:W5:Y:S04]  /*3020*/  LDL R189, [R1] ;  /* 0x0000000001bd7983 */ /* 0x000f680000100800 */
[----:B------:R-:W5:Y:S04]  /*3030*/  LDL R187, [R1+0x8] ;  /* 0x0000080001bb7983 */ /* 0x000f680000100800 */
[----:B------:R-:W5:Y:S04]  /*3040*/  LDL R188, [R1+0x24] ;  /* 0x0000240001bc7983 */ /* 0x000f680000100800 */
[----:B------:R-:W5:Y:S04]  /*3050*/  LDL R186, [R1+0x2c] ;  /* 0x00002c0001ba7983 */ /* 0x000f680000100800 */
[----:B------:R-:W5:Y:S04]  /*3060*/  LDL R185, [R1+0x20] ;  /* 0x0000200001b97983 */ /* 0x000f680000100800 */
[----:B------:R-:W5:Y:S04]  /*3070*/  LDL R184, [R1+0x28] ;  /* 0x0000280001b87983 */ /* 0x000f680000100800 */
[----:B------:R-:W5:Y:S04]  /*3080*/  LDL R183, [R1+0x14] ;  /* 0x0000140001b77983 */ /* 0x000f680000100800 */
[----:B------:R-:W5:Y:S04]  /*3090*/  LDL R182, [R1+0x34] ;  /* 0x0000340001b67983 */ /* 0x000f680000100800 */
[----:B------:R-:W5:Y:S04]  /*30a0*/  LDL R180, [R1+0x10] ;  /* 0x0000100001b47983 */ /* 0x000f680000100800 */
[----:B------:R-:W5:Y:S01]  /*30b0*/  LDL R181, [R1+0x30] ;  /* 0x0000300001b57983 */ /* 0x000f620000100800 */
[----:B------:R-:W-:-:S02]  /*30c0*/  USHF.R.S32.HI UR8, URZ, 0x1f, UR4 ;  /* 0x0000001f3f087899 */ /* 0x000fc40008011404 */
[----:B------:R-:W-:Y:S02]  /*30d0*/  IADD3 R28, P1, R3, UR4, RZ ;  /* 0x00000004031c7c10 */ /* 0x000fe4000ff3e0ff */
[----:B------:R-:W-:Y:S01]  /*30e0*/  IADD3 R26, P2, R4, UR4, RZ ;  /* 0x00000004041a7c10 */ /* 0x000fe2000ff5e0ff */
[----:B------:R-:W5:Y:S01]  /*30f0*/  LDL R195, [R1+0x60] ;  /* 0x0000600001c37983 */ /* 0x000f620000100800 */
[----:B------:R-:W-:Y:S02]  /*3100*/  IADD3.X R29, R7, UR8, RZ, P1, !PT ;  /* 0x00000008071d7c10 */ /* 0x000fe40008ffe4ff */
[----:B------:R-:W-:Y:S01]  /*3110*/  IADD3.X R27, R8, UR8, RZ, P2, !PT ;  /* 0x00000008081b7c10 */ /* 0x000fe200097fe4ff */
[----:B------:R-:W5:Y:S01]  /*3120*/  LDL R194, [R1+0x74] ;  /* 0x0000740001c27983 */ /* 0x000f620000100800 */
[----:B------:R-:W-:-:S03]  /*3130*/  IADD3 R24, P1, R11, UR4, RZ ;  /* 0x000000040b187c10 */ /* 0x000fc6000ff3e0ff */
[----:B------:R0:W5:Y:S01]  /*3140*/  LDG.E.U8 R32, desc[UR32][R28.64] ;  /* 0x000000201c207981 */ /* 0x000162000c1e1100 */
[----:B------:R-:W-:-:S03]  /*3150*/  IADD3.X R25, R13, UR8, RZ, P1, !PT ;  /* 0x000000080d197c10 */ /* 0x000fc60008ffe4ff */
[----:B------:R1:W5:Y:S04]  /*3160*/  LDG.E.U8 R33, desc[UR32][R26.64] ;  /* 0x000000201a217981 */ /* 0x000368000c1e1100 */
[----:B------:R1:W5:Y:S01]  /*3170*/  LDG.E.U8 R34, desc[UR32][R24.64] ;  /* 0x0000002018227981 */ /* 0x000362000c1e1100 */
[----:B0-----:R-:W-:-:S03]  /*3180*/  IADD3 R28, P2, R12, UR4, RZ ;  /* 0x000000040c1c7c10 */ /* 0x001fc6000ff5e0ff */
[----:B------:R-:W5:Y:S01]  /*3190*/  LDL R197, [R1+0x68] ;  /* 0x0000680001c57983 */ /* 0x000f620000100800 */
[----:B-1----:R-:W-:Y:S02]  /*31a0*/  IADD3 R26, P1, R15, UR4, RZ ;  /* 0x000000040f1a7c10 */ /* 0x002fe4000ff3e0ff */
[----:B------:R-:W-:Y:S01]  /*31b0*/  IADD3.X R29, R14, UR8, RZ, P2, !PT ;  /* 0x000000080e1d7c10 */ /* 0x000fe200097fe4ff */
[----:B------:R-:W5:Y:S01]  /*31c0*/  LDL R199, [R1+0x70] ;  /* 0x0000700001c77983 */ /* 0x000f620000100800 */
[----:B------:R-:W-:Y:S02]  /*31d0*/  IADD3.X R27, R18, UR8, RZ, P1, !PT ;  /* 0x00000008121b7c10 */ /* 0x000fe40008ffe4ff */
[----:B------:R-:W-:Y:S01]  /*31e0*/  IADD3 R24, P2, R16, UR4, RZ ;  /* 0x0000000410187c10 */ /* 0x000fe2000ff5e0ff */
[----:B------:R0:W5:Y:S03]  /*31f0*/  LDG.E.U8 R35, desc[UR32][R28.64] ;  /* 0x000000201c237981 */ /* 0x000166000c1e1100 */
[----:B------:R-:W-:Y:S01]  /*3200*/  IADD3.X R25, R19, UR8, RZ, P2, !PT ;  /* 0x0000000813197c10 */ /* 0x000fe200097fe4ff */
        /* <DEDUP_REMOVED lines=24> */
[----:B0-----:R-:W-:-:S02]  /*3390*/  IADD3 R28, P1, R156, UR4, RZ ;  /* 0x000000049c1c7c10 */ /* 0x001fc4000ff3e0ff */
[----:B-1----:R-:W-:Y:S02]  /*33a0*/  IADD3 R26, P2, R157, UR4, RZ ;  /* 0x000000049d1a7c10 */ /* 0x002fe4000ff5e0ff */
[----:B------:R-:W-:Y:S02]  /*33b0*/  IADD3.X R29, R159, UR8, RZ, P1, !PT ;  /* 0x000000089f1d7c10 */ /* 0x000fe40008ffe4ff */
        /* <DEDUP_REMOVED lines=27> */
[----:B------:R-:W-:-:S03]  /*3570*/  IADD3.X R27, R239, UR8, RZ, P1, !PT ;  /* 0x00000008ef1b7c10 */ /* 0x000fc60008ffe4ff */
[----:B------:R4:W5:Y:S04]  /*3580*/  LDG.E.U8 R52, desc[UR32][R28.64] ;  /* 0x000000201c347981 */ /* 0x000968000c1e1100 */
[----:B------:R5:W5:Y:S01]  /*3590*/  LDG.E.U8 R55, desc[UR32][R26.64] ;  /* 0x000000201a377981 */ /* 0x000b62000c1e1100 */
[----:B--2---:R-:W-:-:S03]  /*35a0*/  IADD3 R24, P2, R193, UR4, RZ ;  /* 0x00000004c1187c10 */ /* 0x004fc6000ff5e0ff */
[----:B------:R-:W2:Y:S01]  /*35b0*/  LDL R193, [R1+0x58] ;  /* 0x0000580001c17983 */ /* 0x000ea20000100800 */
[----:B---3--:R-:W-:-:S03]  /*35c0*/  IADD3.X R25, R191, UR8, RZ, P2, !PT ;  /* 0x00000008bf197c10 */ /* 0x008fc600097fe4ff */
[----:B------:R-:W3:Y:S01]  /*35d0*/  LDL R191, [R1+0x50] ;  /* 0x0000500001bf7983 */ /* 0x000ee20000100800 */
[----:B----4-:R-:W-:-:S03]  /*35e0*/  IADD3 R28, P1, R192, UR4, RZ ;  /* 0x00000004c01c7c10 */ /* 0x010fc6000ff3e0ff */
[----:B------:R0:W4:Y:S01]  /*35f0*/  LDG.E.U8 R57, desc[UR32][R24.64] ;  /* 0x0000002018397981 */ /* 0x000122000c1e1100 */
[----:B-----5:R-:W-:-:S03]  /*3600*/  IADD3 R26, P2, R190, UR4, RZ ;  /* 0x00000004be1a7c10 */ /* 0x020fc6000ff5e0ff */
[----:B------:R-:W5:Y:S01]  /*3610*/  LDL R190, [R1+0x64] ;  /* 0x0000640001be7983 */ /* 0x000f620000100800 */
[----:B------:R-:W-:-:S03]  /*3620*/  IADD3.X R29, R189, UR8, RZ, P1, !PT ;  /* 0x00000008bd1d7c10 */ /* 0x000fc60008ffe4ff */
[----:B------:R-:W2:Y:S01]  /*3630*/  LDL R189, [R1+0x48] ;  /* 0x0000480001bd7983 */ /* 0x000ea20000100800 */
[----:B------:R-:W-:-:S03]  /*3640*/  IADD3.X R27, R187, UR8, RZ, P2, !PT ;  /* 0x00000008bb1b7c10 */ /* 0x000fc600097fe4ff */
[----:B------:R1:W3:Y:S01]  /*3650*/  LDG.E.U8 R59, desc[UR32][R28.64] ;  /* 0x000000201c3b7981 */ /* 0x0002e2000c1e1100 */
[----:B0-----:R-:W-:-:S03]  /*3660*/  IADD3 R24, P1, R188, UR4, RZ ;  /* 0x00000004bc187c10 */ /* 0x001fc6000ff3e0ff */
[----:B------:R0:W5:Y:S01]  /*3670*/  LDG.E.U8 R54, desc[UR32][R26.64] ;  /* 0x000000201a367981 */ /* 0x000162000c1e1100 */
[----:B------:R-:W-:-:S03]  /*3680*/  IADD3 R30, P2, R186, UR4, RZ ;  /* 0x00000004ba1e7c10 */ /* 0x000fc6000ff5e0ff */
[----:B------:R-:W2:Y:S01]  /*3690*/  LDL R187, [R1+0x40] ;  /* 0x0000400001bb7983 */ /* 0x000ea20000100800 */
[----:B------:R-:W-:Y:S02]  /*36a0*/  IADD3.X R25, R185, UR8, RZ, P1, !PT ;  /* 0x00000008b9197c10 */ /* 0x000fe40008ffe4ff */
[----:B-1----:R-:W-:Y:S01]  /*36b0*/  IADD3 R28, P1, R168, UR4, RZ ;  /* 0x00000004a81c7c10 */ /* 0x002fe2000ff3e0ff */
[----:B------:R-:W2:Y:S01]  /*36c0*/  LDL R185, [R1+0x38] ;  /* 0x0000380001b97983 */ /* 0x000ea20000100800 */
[----:B------:R-:W-:Y:S02]  /*36d0*/  IADD3.X R31, R184, UR8, RZ, P2, !PT ;  /* 0x00000008b81f7c10 */ /* 0x000fe400097fe4ff */
[----:B0-----:R-:W-:Y:S01]  /*36e0*/  IADD3 R26, P2, R238, UR4, RZ ;  /* 0x00000004ee1a7c10 */ /* 0x001fe2000ff5e0ff */
[----:B------:R0:W5:Y:S01]  /*36f0*/  LDG.E.U8 R61, desc[UR32][R24.64] ;  /* 0x00000020183d7981 */ /* 0x000162000c1e1100 */
[----:B------:R-:W-:Y:S02]  /*3700*/  IADD3.X R29, R171, UR8, RZ, P1, !PT ;  /* 0x00000008ab1d7c10 */ /* 0x000fe40008ffe4ff */
[----:B------:R-:W-:Y:S01]  /*3710*/  IADD3.X R27, R237, UR8, RZ, P2, !PT ;  /* 0x00000008ed1b7c10 */ /* 0x000fe200097fe4ff */
[----:B------:R1:W2:Y:S04]  /*3720*/  LDG.E.U8 R56, desc[UR32][R30.64] ;  /* 0x000000201e387981 */ /* 0x0002a8000c1e1100 */
[----:B------:R-:W2:Y:S01]  /*3730*/  LDL R188, [R1+0x5c] ;  /* 0x00005c0001bc7983 */ /* 0x000ea20000100800 */
[----:B0-----:R-:W-:-:S03]  /*3740*/  IADD3 R24, P3, R183, UR4, RZ ;  /* 0x00000004b7187c10 */ /* 0x001fc6000ff7e0ff */
[----:B------:R-:W2:Y:S01]  /*3750*/  LDL R192, [R1+0x6c] ;  /* 0x00006c0001c07983 */ /* 0x000ea20000100800 */
[----:B-1----:R-:W-:Y:S02]  /*3760*/  IADD3 R30, P1, R182, UR4, RZ ;  /* 0x00000004b61e7c10 */ /* 0x002fe4000ff3e0ff */
[----:B------:R-:W-:Y:S01]  /*3770*/  IADD3.X R25, R180, UR8, RZ, P3, !PT ;  /* 0x00000008b4197c10 */ /* 0x000fe20009ffe4ff */
[----:B------:R-:W2:Y:S01]  /*3780*/  LDG.E.U8 R182, desc[UR32][R26.64] ;  /* 0x000000201ab67981 */ /* 0x000ea2000c1e1100 */
[----:B------:R-:W-:-:S03]  /*3790*/  IADD3.X R31, R181, UR8, RZ, P1, !PT ;  /* 0x00000008b51f7c10 */ /* 0x000fc60008ffe4ff */
[----:B------:R-:W2:Y:S04]  /*37a0*/  LDG.E.U8 R184, desc[UR32][R24.64] ;  /* 0x0000002018b87981 */ /* 0x000ea8000c1e1100 */
[----:B------:R-:W2:Y:S04]  /*37b0*/  LDG.E.U8 R186, desc[UR32][R30.64] ;  /* 0x000000201eba7981 */ /* 0x000ea8000c1e1100 */
[----:B------:R-:W2:Y:S01]  /*37c0*/  LDG.E.U8 R180, desc[UR32][R28.64] ;  /* 0x000000201cb47981 */ /* 0x000ea2000c1e1100 */
[----:B------:R-:W0:Y:S02]  /*37d0*/  S2R R181, SR_TID.X ;  /* 0x0000000000b57919 */ /* 0x000e240000002100 */
[----:B0-----:R-:W-:Y:S01]  /*37e0*/  LOP3.LUT R206, R181, 0x7f, RZ, 0xc0, !PT ;  /* 0x0000007fb5ce7812 */ /* 0x001fe200078ec0ff */
[----:B------:R-:W-:Y:S03]  /*37f0*/  BAR.SYNC.DEFER_BLOCKING 0x0 ;  /* 0x0000000000007b1d */ /* 0x000fe60000010000 */
[----:B------:R-:W-:-:S02]  /*3800*/  LOP3.LUT R204, R206, 0x10, RZ, 0x3c, !PT ;  /* 0x00000010cecc7812 */ /* 0x000fc400078e3cff */
[C---:B------:R-:W-:Y:S02]  /*3810*/  LOP3.LUT R201, R206.reuse, 0x20, RZ, 0x3c, !PT ;  /* 0x00000020cec97812 */ /* 0x040fe400078e3cff */
[----:B------:R-:W-:Y:S01]  /*3820*/  LOP3.LUT R205, R206, 0x30, RZ, 0x3c, !PT ;  /* 0x00000030cecd7812 */ /* 0x000fe200078e3cff */
[----:B------:R-:W-:Y:S02]  /*3830*/  IMAD.SHL.U32 R207, R181, 0x2, RZ ;  /* 0x00000002b5cf7824 */ /* 0x000fe400078e00ff */
[----:B------:R-:W2:Y:S04]  /*3840*/  LDL R181, [R1+0x3c] ;  /* 0x00003c0001b57983 */ /* 0x000ea80000100800 */
[----:B------:R-:W-:Y:S04]  /*3850*/  STS.U8 [R206+UR23+0x2000], R32 ;  /* 0x00200020ce007988 */ /* 0x000fe80008000017 */
[----:B------:R-:W-:Y:S04]  /*3860*/  STS.U8 [R206+UR23+0x2200], R36 ;  /* 0x00220024ce007988 */ /* 0x000fe80008000017 */
[----:B------:R-:W-:Y:S04]  /*3870*/  STS.U8 [R206+UR23+0x2400], R40 ;  /* 0x00240028ce007988 */ /* 0x000fe80008000017 */
[----:B------:R-:W-:Y:S04]  /*3880*/  STS.U8 [R206+UR23+0x2600], R44 ;  /* 0x0026002cce007988 */ /* 0x000fe80008000017 */
[----:B------:R-:W-:Y:S04]  /*3890*/  STS.U8 [R206+UR23+0x2800], R48 ;  /* 0x00280030ce007988 */ /* 0x000fe80008000017 */
[----:B------:R-:W-:Y:S04]  /*38a0*/  STS.U8 [R206+UR23+0x2a00], R51 ;  /* 0x002a0033ce007988 */ /* 0x000fe80008000017 */
[----:B------:R-:W-:Y:S04]  /*38b0*/  STS.U8 [R206+UR23+0x2c00], R55 ;  /* 0x002c0037ce007988 */ /* 0x000fe80008000017 */
[----:B----4-:R-:W-:Y:S04]  /*38c0*/  STS.U8 [R206+UR23+0x2e00], R57 ;  /* 0x002e0039ce007988 */ /* 0x010fe80008000017 */
[----:B------:R-:W-:Y:S04]  /*38d0*/  STS.U8 [R204+UR23+0x2080], R33 ;  /* 0x00208021cc007988 */ /* 0x000fe80008000017 */
[----:B------:R-:W-:Y:S04]  /*38e0*/  STS.U8 [R204+UR23+0x2280], R37 ;  /* 0x00228025cc007988 */ /* 0x000fe80008000017 */
[----:B------:R-:W-:Y:S04]  /*38f0*/  STS.U8 [R204+UR23+0x2480], R41 ;  /* 0x00248029cc007988 */ /* 0x000fe80008000017 */
[----:B------:R-:W-:Y:S04]  /*3900*/  STS.U8 [R204+UR23+0x2680], R45 ;  /* 0x0026802dcc007988 */ /* 0x000fe80008000017 */
[----:B------:R-:W-:Y:S04]  /*3910*/  STS.U8 [R204+UR23+0x2880], R49 ;  /* 0x00288031cc007988 */ /* 0x000fe80008000017 */
[----:B------:R-:W-:Y:S04]  /*3920*/  STS.U8 [R204+UR23+0x2a80], R53 ;  /* 0x002a8035cc007988 */ /* 0x000fe80008000017 */
[----:B---3--:R-:W-:Y:S04]  /*3930*/  STS.U8 [R204+UR23+0x2c80], R59 ;  /* 0x002c803bcc007988 */ /* 0x008fe80008000017 */
[----:B-----5:R-:W-:Y:S04]  /*3940*/  STS.U8 [R204+UR23+0x2e80], R61 ;  /* 0x002e803dcc007988 */ /* 0x020fe80008000017 */
[----:B------:R-:W-:Y:S04]  /*3950*/  STS.U8 [R201+UR23+0x2100], R34 ;  /* 0x00210022c9007988 */ /* 0x000fe80008000017 */
[----:B------:R-:W-:Y:S04]  /*3960*/  STS.U8 [R201+UR23+0x2300], R38 ;  /* 0x00230026c9007988 */ /* 0x000fe80008000017 */
[----:B------:R-:W-:Y:S04]  /*3970*/  STS.U8 [R201+UR23+0x2500], R42 ;  /* 0x0025002ac9007988 */ /* 0x000fe80008000017 */
[----:B------:R-:W-:Y:S04]  /*3980*/  STS.U8 [R201+UR23+0x2700], R46 ;  /* 0x0027002ec9007988 */ /* 0x000fe80008000017 */
[----:B------:R-:W-:Y:S04]  /*3990*/  STS.U8 [R201+UR23+0x2900], R50 ;  /* 0x00290032c9007988 */ /* 0x000fe80008000017 */
[----:B------:R-:W-:Y:S04]  /*39a0*/  STS.U8 [R201+UR23+0x2b00], R52 ;  /* 0x002b0034c9007988 */ /* 0x000fe80008000017 */
[----:B------:R-:W-:Y:S04]  /*39b0*/  STS.U8 [R201+UR23+0x2d00], R54 ;  /* 0x002d0036c9007988 */ /* 0x000fe80008000017 */
[----:B--2---:R-:W-:Y:S04]  /*39c0*/  STS.U8 [R201+UR23+0x2f00], R56 ;  /* 0x002f0038c9007988 */ /* 0x004fe80008000017 */
[----:B------:R0:W-:Y:S04]  /*39d0*/  STS.U8 [R205+UR23+0x2b80], R182 ;  /* 0x002b80b6cd007988 */ /* 0x0001e80008000017 */
[----:B------:R1:W-:Y:S04]  /*39e0*/  STS.U8 [R205+UR23+0x2d80], R184 ;  /* 0x002d80b8cd007988 */ /* 0x0003e80008000017 */
[----:B0-----:R-:W2:Y:S04]  /*39f0*/  LDL R182, [R1+0x44] ;  /* 0x0000440001b67983 */ /* 0x001ea80000100800 */
[----:B------:R0:W-:Y:S04]  /*3a00*/  STS.U8 [R205+UR23+0x2f80], R186 ;  /* 0x002f80bacd007988 */ /* 0x0001e80008000017 */
[----:B-1----:R-:W3:Y:S04]  /*3a10*/  LDL R184, [R1+0x4c] ;  /* 0x00004c0001b87983 */ /* 0x002ee80000100800 */
[----:B0-----:R-:W4:Y:S04]  /*3a20*/  LDL R186, [R1+0x54] ;  /* 0x0000540001ba7983 */ /* 0x001f280000100800 */
[----:B------:R-:W-:Y:S04]  /*3a30*/  STS.U8 [R205+UR23+0x2180], R35 ;  /* 0x00218023cd007988 */ /* 0x000fe80008000017 */
[----:B------:R-:W-:Y:S04]  /*3a40*/  STS.U8 [R205+UR23+0x2380], R39 ;  /* 0x00238027cd007988 */ /* 0x000fe80008000017 */
[----:B------:R-:W-:Y:S04]  /*3a50*/  STS.U8 [R205+UR23+0x2580], R43 ;  /* 0x0025802bcd007988 */ /* 0x000fe80008000017 */
[----:B------:R0:W-:Y:S04]  /*3a60*/  STS.U8 [R205+UR23+0x2780], R47 ;  /* 0x0027802fcd007988 */ /* 0x0001e80008000017 */
[----:B------:R1:W-:Y:S01]  /*3a70*/  STS.U8 [R205+UR23+0x2980], R180 ;  /* 0x002980b4cd007988 */ /* 0x0003e20008000017 */
[----:B------:R5:W-:Y:S06]  /*3a80*/  MEMBAR.ALL.CTA ;  /* 0x0000000000007992 */ /* 0x000bec0000008000 */
[----:B-----5:R-:W5:Y:S02]  /*3a90*/  FENCE.VIEW.ASYNC.S ;  /* 0x00000000000073c6 */ /* 0x020f640000000000 */
[----:B-----5:R-:W-:Y:S06]  /*3aa0*/  BAR.SYNC.DEFER_BLOCKING 0x0 ;  /* 0x0000000000007b1d */ /* 0x020fec0000010000 */
[----:B------:R-:W-:Y:S01]  /*3ab0*/  UMOV UR17, 0x80000020 ;  /* 0x8000002000117882 */ /* 0x000fe20000000000 */
[----:B0-----:R-:W-:-:S06]  /*3ac0*/  WARPGROUP.ARRIVE ;  /* 0x00000000000079c5 */ /* 0x001fcc0000000000 */
[----:B------:R-:W-:Y:S01]  /*3ad0*/  QGMMA.64x64x32.F32.E4M3.E4M3 R56, gdesc[UR16], RZ, !UPT ;  /* 0x00e00000103879f3 */ /* 0x000fe2000c7008ff */
[----:B------:R-:W-:Y:S01]  /*3ae0*/  UMOV UR26, UR18 ;  /* 0x00000012001a7c82 */ /* 0x000fe20008000000 */
[----:B------:R-:W-:Y:S02]  /*3af0*/  UMOV UR27, UR19 ;  /* 0x00000013001b7c82 */ /* 0x000fe40008000000 */
[----:B------:R-:W-:Y:S04]  /*3b00*/  QGMMA.64x64x32.F32.E4M3.E4M3 R56, gdesc[UR12], R56 ;  /* 0x00e000000c3879f3 */ /* 0x000fe80008700838 */
[----:B------:R-:W-:Y:S01]  /*3b10*/  QGMMA.64x64x32.F32.E4M3.E4M3 R24, gdesc[UR24], RZ, !UPT ;  /* 0x00e00000181879f3 */ /* 0x000fe2000c7008ff */
[----:B------:R-:W-:Y:S01]  /*3b20*/  UMOV UR30, UR14 ;  /* 0x0000000e001e7c82 */ /* 0x000fe20008000000 */
[----:B------:R-:W-:Y:S01]  /*3b30*/  UMOV UR31, UR15 ;  /* 0x0000000f001f7c82 */ /* 0x000fe20008000000 */
[----:B------:R-:W-:-:S04]  /*3b40*/  LOP3.LUT R207, R207, 0x6, RZ, 0xc0, !PT ;  /* 0x00000006cfcf7812 */ /* 0x000fc800078ec0ff */
[----:B------:R-:W-:-:S04]  /*3b50*/  IADD3 R207, P5, R207, UR6, RZ ;  /* 0x00000006cfcf7c10 */ /* 0x000fc8000ffbe0ff */
[C---:B-1----:R-:W-:Y:S01]  /*3b60*/  IADD3 R180, P3, R207.reuse, 0x8, RZ ;  /* 0x00000008cfb47810 */ /* 0x042fe20007f7e0ff */
[----:B------:R-:W-:Y:S01]  /*3b70*/  IMAD.X R203, RZ, RZ, UR7, P5 ;  /* 0x00000007ffcb7e24 */ /* 0x000fe2000a8e06ff */
[----:B------:R-:W-:-:S03]  /*3b80*/  IADD3 R251, P5, R207, 0x10, RZ ;  /* 0x00000010cffb7810 */ /* 0x000fc60007fbe0ff */
[--C-:B------:R-:W-:Y:S01]  /*3b90*/  IMAD.X R252, RZ, RZ, R203.reuse, P3 ;  /* 0x000000fffffc7224 */ /* 0x100fe200018e06cb */
[C---:B------:R-:W-:Y:S01]  /*3ba0*/  IADD3 R247, P3, R207.reuse, 0x11, RZ ;  /* 0x00000011cff77810 */ /* 0x040fe20007f7e0ff */
[----:B------:R-:W-:Y:S01]  /*3bb0*/  IMAD.X R250, RZ, RZ, R203, P5 ;  /* 0x000000fffffa7224 */ /* 0x000fe200028e06cb */
[----:B------:R-:W-:-:S03]  /*3bc0*/  IADD3 R241, P5, R207, 0x19, RZ ;  /* 0x00000019cff17810 */ /* 0x000fc60007fbe0ff */
[--C-:B------:R-:W-:Y:S01]  /*3bd0*/  IMAD.X R248, RZ, RZ, R203.reuse, P3 ;  /* 0x000000fffff87224 */ /* 0x100fe200018e06cb */
[----:B------:R-:W-:Y:S02]  /*3be0*/  IADD3 R234, P3, R207, 0x20, RZ ;  /* 0x00000020cfea7810 */ /* 0x000fe40007f7e0ff */
[C---:B------:R-:W-:Y:S02]  /*3bf0*/  LOP3.LUT R208, R2.reuse, 0x40, RZ, 0xfc, !PT ;  /* 0x0000004002d07812 */ /* 0x040fe400078efcff */
[----:B------:R-:W-:Y:S01]  /*3c00*/  LOP3.LUT R202, R2, 0x48, RZ, 0xfc, !PT ;  /* 0x0000004802ca7812 */ /* 0x000fe200078efcff */
[----:B------:R-:W-:Y:S01]  /*3c10*/  USHF.R.S32.HI UR8, URZ, 0x1f, UR5 ;  /* 0x0000001f3f087899 */ /* 0x000fe20008011405 */
[----:B------:R-:W-:Y:S01]  /*3c20*/  QGMMA.64x64x32.F32.E4M3.E4M3 R24, gdesc[UR28], R24, gsb0 ;  /* 0x00e000001c1879f3 */ /* 0x000fe20008000818 */
[C---:B------:R-:W-:Y:S01]  /*3c30*/  ISETP.GT.U32.AND P4, PT, R180.reuse, R2, PT ;  /* 0x00000002b400720c */ /* 0x040fe20003f84070 */
[--C-:B------:R-:W-:Y:S01]  /*3c40*/  IMAD.X R242, RZ, RZ, R203.reuse, P5 ;  /* 0x000000fffff27224 */ /* 0x100fe200028e06cb */
[C---:B------:R-:W-:Y:S01]  /*3c50*/  ISETP.GT.U32.AND P1, PT, R180.reuse, R208, PT ;  /* 0x000000d0b400720c */ /* 0x040fe20003f24070 */
[----:B------:R-:W-:Y:S01]  /*3c60*/  IMAD.X R232, RZ, RZ, R203, P3 ;  /* 0x000000ffffe87224 */ /* 0x000fe200018e06cb */
[----:B------:R-:W-:-:S02]  /*3c70*/  ISETP.GT.U32.AND P2, PT, R180, R202, PT ;  /* 0x000000cab400720c */ /* 0x000fc40003f44070 */
[----:B------:R-:W-:-:S04]  /*3c80*/  IADD3 R180, P5, R181, UR5, RZ ;  /* 0x00000005b5b47c10 */ /* 0x000fc8000ffbe0ff */
[----:B------:R-:W-:Y:S02]  /*3c90*/  IADD3.X R181, R185, UR8, RZ, P5, !PT ;  /* 0x00000008b9b57c10 */ /* 0x000fe4000affe4ff */
[----:B------:R-:W-:-:S05]  /*3ca0*/  IADD3 R215, P6, R207, 0x9, RZ ;  /* 0x00000009cfd77810 */ /* 0x000fca0007fde0ff */
[----:B------:R-:W-:Y:S01]  /*3cb0*/  IMAD.X R249, RZ, RZ, R203, P6 ;  /* 0x000000fffff97224 */ /* 0x000fe200030e06cb */
[----:B------:R-:W-:Y:S02]  /*3cc0*/  IADD3 R245, P6, R207, 0x18, RZ ;  /* 0x00000018cff57810 */ /* 0x000fe40007fde0ff */
[----:B------:R-:W-:-:S03]  /*3cd0*/  LOP3.LUT R211, R2, 0x8, RZ, 0xfc, !PT ;  /* 0x0000000802d37812 */ /* 0x000fc600078efcff */
[----:B------:R-:W-:Y:S01]  /*3ce0*/  IMAD.X R246, RZ, RZ, R203, P6 ;  /* 0x000000fffff67224 */ /* 0x000fe200030e06cb */
[----:B------:R-:W-:Y:S02]  /*3cf0*/  ISETP.GE.U32.AND P6, PT, R207, R2, PT ;  /* 0x00000002cf00720c */ /* 0x000fe40003fc6070 */
[----:B--2---:R-:W-:-:S04]  /*3d00*/  IADD3 R182, P3, R182, UR5, RZ ;  /* 0x00000005b6b67c10 */ /* 0x004fc8000ff7e0ff */
[----:B------:R-:W-:Y:S02]  /*3d10*/  IADD3.X R183, R187, UR8, RZ, P3, !PT ;  /* 0x00000008bbb77c10 */ /* 0x000fe40009ffe4ff */
[----:B---3--:R-:W-:Y:S02]  /*3d20*/  IADD3 R184, P5, R184, UR5, RZ ;  /* 0x00000005b8b87c10 */ /* 0x008fe4000ffbe0ff */
[----:B----4-:R-:W-:Y:S02]  /*3d30*/  IADD3 R186, P3, R186, UR5, RZ ;  /* 0x00000005baba7c10 */ /* 0x010fe4000ff7e0ff */
[----:B------:R-:W-:Y:S02]  /*3d40*/  IADD3.X R185, R189, UR8, RZ, P5, !PT ;  /* 0x00000008bdb97c10 */ /* 0x000fe4000affe4ff */
[----:B------:R-:W-:Y:S02]  /*3d50*/  IADD3.X R187, R191, UR8, RZ, P3, !PT ;  /* 0x00000008bfbb7c10 */ /* 0x000fe40009ffe4ff */
[----:B------:R-:W-:Y:S01]  /*3d60*/  IADD3 R188, P5, R188, UR5, RZ ;  /* 0x00000005bcbc7c10 */ /* 0x000fe2000ffbe0ff */
[----:B------:R-:W2:Y:S01]  /*3d70*/  LDG.E.U8 R184, desc[UR32][R184.64] ;  /* 0x00000020b8b87981 */ /* 0x000ea2000c1e1100 */
[----:B------:R-:W-:-:S02]  /*3d80*/  IADD3 R190, P3, R190, UR5, RZ ;  /* 0x00000005bebe7c10 */ /* 0x000fc4000ff7e0ff */
[----:B------:R-:W-:Y:S01]  /*3d90*/  IADD3.X R189, R193, UR8, RZ, P5, !PT ;  /* 0x00000008c1bd7c10 */ /* 0x000fe2000affe4ff */
[----:B------:R-:W-:Y:S02]  /*3da0*/  WARPGROUP.DEPBAR.LE gsb0, 0x0 ;  /* 0x00008000000079c5 */ /* 0x000fe40000010000 */
[----:B------:R-:W-:Y:S01]  /*3db0*/  IADD3.X R191, R195, UR8, RZ, P3, !PT ;  /* 0x00000008c3bf7c10 */ /* 0x000fe20009ffe4ff */
[----:B------:R-:W3:Y:S01]  /*3dc0*/  LDG.E.U8 R186, desc[UR32][R186.64] ;  /* 0x00000020baba7981 */ /* 0x000ee2000c1e1100 */
[----:B------:R-:W-:Y:S02]  /*3dd0*/  IADD3 R192, P5, R192, UR5, RZ ;  /* 0x00000005c0c07c10 */ /* 0x000fe4000ffbe0ff */
[----:B------:R-:W-:Y:S01]  /*3de0*/  IADD3 R194, P3, R194, UR5, RZ ;  /* 0x00000005c2c27c10 */ /* 0x000fe2000ff7e0ff */
[----:B------:R-:W-:Y:S01]  /*3df0*/  FMUL R210, R57, UR9 ;  /* 0x0000000939d27c20 */ /* 0x000fe20008400000 */
[----:B------:R-:W-:Y:S01]  /*3e00*/  IADD3.X R193, R197, UR8, RZ, P5, !PT ;  /* 0x00000008c5c17c10 */ /* 0x000fe2000affe4ff */
[----:B------:R-:W-:Y:S01]  /*3e10*/  FMUL R214, R58, UR9 ;  /* 0x000000093ad67c20 */ /* 0x000fe20008400000 */
[----:B------:R-:W-:-:S02]  /*3e20*/  IADD3.X R195, R199, UR8, RZ, P3, !PT ;  /* 0x00000008c7c37c10 */ /* 0x000fc40009ffe4ff */
[----:B------:R-:W-:Y:S02]  /*3e30*/  ISETP.GE.U32.AND.EX P6, PT, R203, RZ, PT, P6 ;  /* 0x000000ffcb00720c */ /* 0x000fe40003fc6160 */
[----:B------:R-:W-:Y:S01]  /*3e40*/  ISETP.GT.U32.AND.EX P4, PT, R252, RZ, PT, P4 ;  /* 0x000000fffc00720c */ /* 0x000fe20003f84140 */
[----:B------:R-:W-:Y:S01]  /*3e50*/  FMUL R218, R56, UR9 ;  /* 0x0000000938da7c20 */ /* 0x000fe20008400000 */
[----:B------:R-:W-:Y:S01]  /*3e60*/  IADD3 R196, P5, R196, UR5, RZ ;  /* 0x00000005c4c47c10 */ /* 0x000fe2000ffbe0ff */
[----:B------:R-:W-:Y:S01]  /*3e70*/  FMUL R217, R62, UR9 ;  /* 0x000000093ed97c20 */ /* 0x000fe20008400000 */
[----:B------:R-:W-:Y:S01]  /*3e80*/  IADD3 R198, P3, R198, UR5, RZ ;  /* 0x00000005c6c67c10 */ /* 0x000fe2000ff7e0ff */
[----:B------:R-:W-:Y:S01]  /*3e90*/  FMUL R216, R63, UR9 ;  /* 0x000000093fd87c20 */ /* 0x000fe20008400000 */
[----:B------:R-:W-:Y:S01]  /*3ea0*/  IADD3.X R197, R213, UR8, RZ, P5, !PT ;  /* 0x00000008d5c57c10 */ /* 0x000fe2000affe4ff */
[----:B------:R-:W-:Y:S01]  /*3eb0*/  FMUL R219, R64, UR9 ;  /* 0x0000000940db7c20 */ /* 0x000fe20008400000 */
[----:B------:R-:W-:Y:S01]  /*3ec0*/  IADD3.X R199, R212, UR8, RZ, P3, !PT ;  /* 0x00000008d4c77c10 */ /* 0x000fe20009ffe4ff */
[----:B------:R-:W-:Y:S01]  /*3ed0*/  FMUL R220, R65, UR9 ;  /* 0x0000000941dc7c20 */ /* 0x000fe20008400000 */
[CC--:B------:R-:W-:Y:S01]  /*3ee0*/  ISETP.GT.U32.AND P5, PT, R207.reuse, R211.reuse, PT ;  /* 0x000000d3cf00720c */ /* 0x0c0fe20003fa4070 */
[----:B------:R-:W-:Y:S01]  /*3ef0*/  FMUL R213, R60, UR9 ;  /* 0x000000093cd57c20 */ /* 0x000fe20008400000 */
[----:B------:R-:W-:Y:S01]  /*3f00*/  ISETP.GE.U32.AND P3, PT, R207, R211, PT ;  /* 0x000000d3cf00720c */ /* 0x000fe20003f66070 */
[----:B------:R-:W-:Y:S01]  /*3f10*/  FMUL R212, R59, UR9 ;  /* 0x000000093bd47c20 */ /* 0x000fe20008400000 */
[C---:B------:R-:W-:Y:S01]  /*3f20*/  ISETP.GT.U32.AND.EX P5, PT, R203.reuse, RZ, PT, P5 ;  /* 0x000000ffcb00720c */ /* 0x040fe20003fa4150 */
[----:B------:R-:W-:Y:S01]  /*3f30*/  FMUL R221, R66, UR9 ;  /* 0x0000000942dd7c20 */ /* 0x000fe20008400000 */
[----:B------:R-:W-:Y:S01]  /*3f40*/  ISETP.GE.U32.AND.EX P3, PT, R203, RZ, PT, P3 ;  /* 0x000000ffcb00720c */ /* 0x000fe20003f66130 */
[----:B------:R-:W-:Y:S01]  /*3f50*/  FMUL R222, R67, UR9 ;  /* 0x0000000943de7c20 */ /* 0x000fe20008400000 */
[----:B------:R-:W-:Y:S01]  /*3f60*/  FSEL R210, R210, -INF , !P6 ;  /* 0xff800000d2d27808 */ /* 0x000fe20007000000 */
[----:B------:R-:W-:Y:S01]  /*3f70*/  FMUL R223, R68, UR9 ;  /* 0x0000000944df7c20 */ /* 0x000fe20008400000 */
[----:B------:R-:W-:Y:S01]  /*3f80*/  ISETP.GT.U32.AND P6, PT, R215, R2, PT ;  /* 0x00000002d700720c */ /* 0x000fe20003fc4070 */
[----:B------:R-:W-:Y:S01]  /*3f90*/  FMUL R224, R69, UR9 ;  /* 0x0000000945e07c20 */ /* 0x000fe20008400000 */
[----:B------:R-:W-:-:S02]  /*3fa0*/  FSEL R214, R214, -INF , !P5 ;  /* 0xff800000d6d67808 */ /* 0x000fc40006800000 */
[----:B------:R-:W-:Y:S01]  /*3fb0*/  LOP3.LUT R200, R200, 0xffffffbf, RZ, 0xc0, !PT ;  /* 0xffffffbfc8c87812 */ /* 0x000fe200078ec0ff */
[----:B------:R-:W-:Y:S01]  /*3fc0*/  FMUL R225, R70, UR9 ;  /* 0x0000000946e17c20 */ /* 0x000fe20008400000 */
[----:B------:R-:W-:Y:S01]  /*3fd0*/  FSEL R212, R212, -INF , !P3 ;  /* 0xff800000d4d47808 */ /* 0x000fe20005800000 */
[----:B------:R-:W-:Y:S01]  /*3fe0*/  FMUL R226, R71, UR9 ;  /* 0x0000000947e27c20 */ /* 0x000fe20008400000 */
[----:B------:R-:W-:Y:S01]  /*3ff0*/  FSEL R213, R213, -INF , !P4 ;  /* 0xff800000d5d57808 */ /* 0x000fe20006000000 */
[----:B------:R-:W-:Y:S01]  /*4000*/  FMUL R227, R72, UR9 ;  /* 0x0000000948e37c20 */ /* 0x000fe20008400000 */
[----:B------:R-:W-:Y:S01]  /*4010*/  ISETP.GT.U32.AND P5, PT, R215, R211, PT ;  /* 0x000000d3d700720c */ /* 0x000fe20003fa4070 */
[----:B------:R-:W-:Y:S01]  /*4020*/  FMUL R228, R73, UR9 ;  /* 0x0000000949e47c20 */ /* 0x000fe20008400000 */
[C---:B------:R-:W-:Y:S01]  /*4030*/  ISETP.GT.U32.AND P3, PT, R215.reuse, R208, PT ;  /* 0x000000d0d700720c */ /* 0x040fe20003f64070 */
[----:B------:R-:W-:Y:S01]  /*4040*/  FMUL R229, R74, UR9 ;  /* 0x000000094ae57c20 */ /* 0x000fe20008400000 */
[----:B------:R-:W-:Y:S01]  /*4050*/  ISETP.GT.U32.AND P4, PT, R215, R202, PT ;  /* 0x000000cad700720c */ /* 0x000fe20003f84070 */
[----:B------:R-:W-:Y:S01]  /*4060*/  FMUL R215, R61, UR9 ;  /* 0x000000093dd77c20 */ /* 0x000fe20008400000 */
[----:B------:R-:W-:Y:S01]  /*4070*/  ISETP.GT.U32.AND.EX P6, PT, R249, RZ, PT, P6 ;  /* 0x000000fff900720c */ /* 0x000fe20003fc4160 */
[----:B------:R-:W-:Y:S01]  /*4080*/  FMUL R230, R75, UR9 ;  /* 0x000000094be67c20 */ /* 0x000fe20008400000 */
[----:B------:R-:W-:Y:S01]  /*4090*/  ISETP.GT.U32.AND.EX P1, PT, R252, RZ, PT, P1 ;  /* 0x000000fffc00720c */ /* 0x000fe20003f24110 */
[----:B------:R-:W4:Y:S01]  /*40a0*/  LDG.E.U8 R198, desc[UR32][R198.64] ;  /* 0x00000020c6c67981 */ /* 0x000f22000c1e1100 */
[----:B------:R-:W-:-:S02]  /*40b0*/  FSEL R215, R215, -INF , !P6 ;  /* 0xff800000d7d77808 */ /* 0x000fc40007000000 */
[----:B------:R-:W-:Y:S01]  /*40c0*/  ISETP.GT.U32.AND P6, PT, R207, R2, PT ;  /* 0x00000002cf00720c */ /* 0x000fe20003fc4070 */
[----:B------:R-:W5:Y:S01]  /*40d0*/  LDG.E.U8 R196, desc[UR32][R196.64] ;  /* 0x00000020c4c47981 */ /* 0x000f62000c1e1100 */
[----:B------:R-:W-:Y:S02]  /*40e0*/  ISETP.GT.U32.AND.EX P5, PT, R249, RZ, PT, P5 ;  /* 0x000000fff900720c */ /* 0x000fe40003fa4150 */
[----:B------:R-:W-:Y:S01]  /*40f0*/  ISETP.GT.U32.AND.EX P6, PT, R203, RZ, PT, P6 ;  /* 0x000000ffcb00720c */ /* 0x000fe20003fc4160 */
[----:B------:R-:W2:Y:S01]  /*4100*/  LDG.E.U8 R188, desc[UR32][R188.64] ;  /* 0x00000020bcbc7981 */ /* 0x000ea2000c1e1100 */
[----:B------:R-:W-:Y:S02]  /*4110*/  FSEL R216, R216, -INF , !P5 ;  /* 0xff800000d8d87808 */ /* 0x000fe40006800000 */
[----:B------:R-:W-:Y:S01]  /*4120*/  FSEL R218, R218, -INF , !P6 ;  /* 0xff800000dada7808 */ /* 0x000fe20007000000 */
[----:B------:R-:W3:Y:S01]  /*4130*/  LDL R199, [R1+0x12c] ;  /* 0x00012c0001c77983 */ /* 0x000ee20000100800 */
[----:B------:R-:W-:-:S02]  /*4140*/  FSEL R217, R217, -INF , !P6 ;  /* 0xff800000d9d97808 */ /* 0x000fc40007000000 */
[-C--:B------:R-:W-:Y:S01]  /*4150*/  ISETP.GT.U32.AND P6, PT, R251, R2.reuse, PT ;  /* 0x00000002fb00720c */ /* 0x080fe20003fc4070 */
[----:B------:R-:W4:Y:S01]  /*4160*/  LDL R197, [R1+0x128] ;  /* 0x0001280001c57983 */ /* 0x000f220000100800 */
[----:B------:R-:W-:Y:S02]  /*4170*/  ISETP.GT.U32.AND P5, PT, R247, R2, PT ;  /* 0x00000002f700720c */ /* 0x000fe40003fa4070 */
[----:B------:R-:W-:Y:S01]  /*4180*/  ISETP.GT.U32.AND.EX P6, PT, R250, RZ, PT, P6 ;  /* 0x000000fffa00720c */ /* 0x000fe20003fc4160 */
[----:B------:R-:W5:Y:S01]  /*4190*/  LDG.E.U8 R190, desc[UR32][R190.64] ;  /* 0x00000020bebe7981 */ /* 0x000f62000c1e1100 */
[----:B------:R-:W-:Y:S02]  /*41a0*/  ISETP.GT.U32.AND.EX P5, PT, R248, RZ, PT, P5 ;  /* 0x000000fff800720c */ /* 0x000fe40003fa4150 */
[----:B------:R-:W-:Y:S01]  /*41b0*/  FSEL R219, R219, -INF , !P6 ;  /* 0xff800000dbdb7808 */ /* 0x000fe20007000000 */
[----:B------:R-:W5:Y:S01]  /*41c0*/  LDG.E.U8 R192, desc[UR32][R192.64] ;  /* 0x00000020c0c07981 */ /* 0x000f62000c1e1100 */
[----:B------:R-:W-:-:S02]  /*41d0*/  FSEL R220, R220, -INF , !P5 ;  /* 0xff800000dcdc7808 */ /* 0x000fc40006800000 */
[-C--:B------:R-:W-:Y:S01]  /*41e0*/  ISETP.GT.U32.AND P6, PT, R251, R211.reuse, PT ;  /* 0x000000d3fb00720c */ /* 0x080fe20003fc4070 */
[----:B------:R-:W5:Y:S01]  /*41f0*/  LDG.E.U8 R194, desc[UR32][R194.64] ;  /* 0x00000020c2c27981 */ /* 0x000f62000c1e1100 */
[----:B------:R-:W-:Y:S02]  /*4200*/  ISETP.GT.U32.AND P5, PT, R247, R211, PT ;  /* 0x000000d3f700720c */ /* 0x000fe40003fa4070 */
[----:B------:R-:W-:Y:S02]  /*4210*/  ISETP.GT.U32.AND.EX P6, PT, R250, RZ, PT, P6 ;  /* 0x000000fffa00720c */ /* 0x000fe40003fc4160 */
[----:B------:R-:W-:Y:S02]  /*4220*/  ISETP.GT.U32.AND.EX P5, PT, R248, RZ, PT, P5 ;  /* 0x000000fff800720c */ /* 0x000fe40003fa4150 */
[----:B------:R-:W-:Y:S02]  /*4230*/  FSEL R221, R221, -INF , !P6 ;  /* 0xff800000dddd7808 */ /* 0x000fe40007000000 */
[----:B------:R-:W-:-:S02]  /*4240*/  FSEL R222, R222, -INF , !P5 ;  /* 0xff800000dede7808 */ /* 0x000fc40006800000 */
[-C--:B------:R-:W-:Y:S02]  /*4250*/  ISETP.GT.U32.AND P6, PT, R245, R2.reuse, PT ;  /* 0x00000002f500720c */ /* 0x080fe40003fc4070 */
[----:B------:R-:W-:Y:S02]  /*4260*/  ISETP.GT.U32.AND P5, PT, R241, R2, PT ;  /* 0x00000002f100720c */ /* 0x000fe40003fa4070 */
[----:B------:R-:W-:Y:S02]  /*4270*/  ISETP.GT.U32.AND.EX P6, PT, R246, RZ, PT, P6 ;  /* 0x000000fff600720c */ /* 0x000fe40003fc4160 */
[----:B------:R-:W-:Y:S02]  /*4280*/  ISETP.GT.U32.AND.EX P5, PT, R242, RZ, PT, P5 ;  /* 0x000000fff200720c */ /* 0x000fe40003fa4150 */
[----:B------:R-:W-:Y:S02]  /*4290*/  FSEL R223, R223, -INF , !P6 ;  /* 0xff800000dfdf7808 */ /* 0x000fe40007000000 */
[----:B------:R-:W-:-:S02]  /*42a0*/  FSEL R224, R224, -INF , !P5 ;  /* 0xff800000e0e07808 */ /* 0x000fc40006800000 */
[-C--:B------:R-:W-:Y:S02]  /*42b0*/  ISETP.GT.U32.AND P6, PT, R245, R211.reuse, PT ;  /* 0x000000d3f500720c */ /* 0x080fe40003fc4070 */
[----:B------:R-:W-:Y:S02]  /*42c0*/  ISETP.GT.U32.AND P5, PT, R241, R211, PT ;  /* 0x000000d3f100720c */ /* 0x000fe40003fa4070 */
[----:B------:R-:W-:Y:S02]  /*42d0*/  @P0 LOP3.LUT R200, R200, 0x40, RZ, 0xfc, !PT ;  /* 0x00000040c8c80812 */ /* 0x000fe400078efcff */
[----:B------:R-:W-:Y:S02]  /*42e0*/  IADD3 R243, P0, R207, 0x21, RZ ;  /* 0x00000021cff37810 */ /* 0x000fe40007f1e0ff */
[----:B------:R-:W-:Y:S02]  /*42f0*/  ISETP.GT.U32.AND.EX P6, PT, R246, RZ, PT, P6 ;  /* 0x000000fff600720c */ /* 0x000fe40003fc4160 */
[----:B------:R-:W-:Y:S01]  /*4300*/  ISETP.GT.U32.AND.EX P5, PT, R242, RZ, PT, P5 ;  /* 0x000000fff200720c */ /* 0x000fe20003fa4150 */
[----:B------:R-:W-:Y:S01]  /*4310*/  IMAD.X R244, RZ, RZ, R203, P0 ;  /* 0x000000fffff47224 */ /* 0x000fe200000e06cb */
[----:B------:R-:W-:-:S02]  /*4320*/  FSEL R225, R225, -INF , !P6 ;  /* 0xff800000e1e17808 */ /* 0x000fc40007000000 */
[----:B------:R-:W-:Y:S02]  /*4330*/  FSEL R226, R226, -INF , !P5 ;  /* 0xff800000e2e27808 */ /* 0x000fe40006800000 */
[-C--:B------:R-:W-:Y:S02]  /*4340*/  ISETP.GT.U32.AND P6, PT, R234, R2.reuse, PT ;  /* 0x00000002ea00720c */ /* 0x080fe40003fc4070 */
[----:B------:R-:W-:Y:S02]  /*4350*/  ISETP.GT.U32.AND P5, PT, R243, R2, PT ;  /* 0x00000002f300720c */ /* 0x000fe40003fa4070 */
[----:B------:R-:W-:Y:S02]  /*4360*/  ISETP.GT.U32.AND.EX P6, PT, R232, RZ, PT, P6 ;  /* 0x000000ffe800720c */ /* 0x000fe40003fc4160 */
[----:B------:R-:W-:Y:S02]  /*4370*/  ISETP.GT.U32.AND.EX P5, PT, R244, RZ, PT, P5 ;  /* 0x000000fff400720c */ /* 0x000fe40003fa4150 */
[----:B------:R-:W-:-:S02]  /*4380*/  FSEL R227, R227, -INF , !P6 ;  /* 0xff800000e3e37808 */ /* 0x000fc40007000000 */
[----:B------:R-:W-:Y:S02]  /*4390*/  FSEL R228, R228, -INF , !P5 ;  /* 0xff800000e4e47808 */ /* 0x000fe40006800000 */
[-C--:B------:R-:W-:Y:S02]  /*43a0*/  ISETP.GT.U32.AND P6, PT, R234, R211.reuse, PT ;  /* 0x000000d3ea00720c */ /* 0x080fe40003fc4070 */
[----:B------:R-:W-:Y:S02]  /*43b0*/  ISETP.GT.U32.AND P5, PT, R243, R211, PT ;  /* 0x000000d3f300720c */ /* 0x000fe40003fa4070 */
[----:B------:R-:W-:Y:S02]  /*43c0*/  ISETP.GT.U32.AND.EX P6, PT, R232, RZ, PT, P6 ;  /* 0x000000ffe800720c */ /* 0x000fe40003fc4160 */
[----:B------:R-:W-:Y:S02]  /*43d0*/  ISETP.GT.U32.AND.EX P5, PT, R244, RZ, PT, P5 ;  /* 0x000000fff400720c */ /* 0x000fe40003fa4150 */
[----:B------:R-:W-:-:S02]  /*43e0*/  ISETP.GT.U32.AND.EX P0, PT, R252, RZ, PT, P2 ;  /* 0x000000fffc00720c */ /* 0x000fc40003f04120 */
[----:B------:R-:W2:Y:S01]  /*43f0*/  LDL R252, [R1+0x8c] ;  /* 0x00008c0001fc7983 */ /* 0x000ea20000100800 */
[----:B------:R-:W-:Y:S02]  /*4400*/  FSEL R229, R229, -INF , !P6 ;  /* 0xff800000e5e57808 */ /* 0x000fe40007000000 */
[----:B------:R-:W-:Y:S02]  /*4410*/  FSEL R230, R230, -INF , !P5 ;  /* 0xff800000e6e67808 */ /* 0x000fe40006800000 */
[C---:B------:R-:W-:Y:S02]  /*4420*/  ISETP.GT.U32.AND P6, PT, R251.reuse, R208, PT ;  /* 0x000000d0fb00720c */ /* 0x040fe40003fc4070 */
[----:B------:R-:W-:Y:S02]  /*4430*/  ISETP.GT.U32.AND P5, PT, R251, R202, PT ;  /* 0x000000cafb00720c */ /* 0x000fe40003fa4070 */
[----:B------:R-:W3:Y:S01]  /*4440*/  LDL R251, [R1+0x88] ;  /* 0x0000880001fb7983 */ /* 0x000ee20000100800 */
[----:B------:R-:W-:-:S04]  /*4450*/  LOP3.LUT R200, R200, 0xffffffdf, RZ, 0xc0, !PT ;  /* 0xffffffdfc8c87812 */ /* 0x000fc800078ec0ff */
[----:B------:R-:W-:-:S04]  /*4460*/  @P1 LOP3.LUT R200, R200, 0x20, RZ, 0xfc, !PT ;  /* 0x00000020c8c81812 */ /* 0x000fc800078efcff */
[----:B------:R-:W-:-:S04]  /*4470*/  LOP3.LUT R200, R200, 0xffffffef, RZ, 0xc0, !PT ;  /* 0xffffffefc8c87812 */ /* 0x000fc800078ec0ff */
[----:B------:R-:W-:Y:S02]  /*4480*/  @P0 LOP3.LUT R200, R200, 0x10, RZ, 0xfc, !PT ;  /* 0x00000010c8c80812 */ /* 0x000fe400078efcff */
[----:B------:R-:W-:Y:S02]  /*4490*/  ISETP.GT.U32.AND.EX P0, PT, R249, RZ, PT, P3 ;  /* 0x000000fff900720c */ /* 0x000fe40003f04130 */
[----:B------:R-:W-:Y:S02]  /*44a0*/  LOP3.LUT R200, R200, 0xfffffff7, RZ, 0xc0, !PT ;  /* 0xfffffff7c8c87812 */ /* 0x000fe400078ec0ff */
[----:B------:R-:W-:-:S09]  /*44b0*/  ISETP.GT.U32.AND.EX P2, PT, R250, RZ, PT, P6 ;  /* 0x000000fffa00720c */ /* 0x000fd20003f44160 */
[----:B------:R-:W-:Y:S02]  /*44c0*/  @P0 LOP3.LUT R200, R200, 0x8, RZ, 0xfc, !PT ;  /* 0x00000008c8c80812 */ /* 0x000fe400078efcff */
[----:B------:R-:W-:Y:S02]  /*44d0*/  ISETP.GT.U32.AND.EX P0, PT, R250, RZ, PT, P5 ;  /* 0x000000fffa00720c */ /* 0x000fe40003f04150 */
[----:B------:R-:W4:Y:S01]  /*44e0*/  LDL R250, [R1+0x94] ;  /* 0x0000940001fa7983 */ /* 0x000f220000100800 */
[----:B--2---:R-:W-:-:S03]  /*44f0*/  IADD3 R56, P1, R252, UR5, RZ ;  /* 0x00000005fc387c10 */ /* 0x004fc6000ff3e0ff */
[----:B------:R-:W2:Y:S01]  /*4500*/  LDL R252, [R1+0x9c] ;  /* 0x00009c0001fc7983 */ /* 0x000ea20000100800 */
[----:B---3--:R-:W-:Y:S02]  /*4510*/  IADD3.X R57, R251, UR8, RZ, P1, !PT ;  /* 0x00000008fb397c10 */ /* 0x008fe40008ffe4ff */
[----:B------:R-:W-:Y:S01]  /*4520*/  ISETP.GT.U32.AND.EX P1, PT, R249, RZ, PT, P4 ;  /* 0x000000fff900720c */ /* 0x000fe20003f24140 */
[----:B------:R-:W3:Y:S04]  /*4530*/  LDL R251, [R1+0x98] ;  /* 0x0000980001fb7983 */ /* 0x000ee80000100800 */
[----:B------:R-:W5:Y:S01]  /*4540*/  LDL R249, [R1+0x90] ;  /* 0x0000900001f97983 */ /* 0x000f620000100800 */
[----:B------:R-:W-:Y:S02]  /*4550*/  LOP3.LUT R200, R200, 0xfffffffb, RZ, 0xc0, !PT ;  /* 0xfffffffbc8c87812 */ /* 0x000fe400078ec0ff */
[----:B------:R-:W-:Y:S01]  /*4560*/  LOP3.LUT R209, R209, 0x7fffffff, RZ, 0xc0, !PT ;  /* 0x7fffffffd1d17812 */ /* 0x000fe200078ec0ff */
[----:B------:R-:W3:Y:S04]  /*4570*/  LDG.E.U8 R185, desc[UR32][R56.64] ;  /* 0x0000002038b97981 */ /* 0x000ee8000c1e1100 */
[----:B------:R-:W-:-:S02]  /*4580*/  @P1 LOP3.LUT R200, R200, 0x4, RZ, 0xfc, !PT ;  /* 0x00000004c8c81812 */ /* 0x000fc400078efcff */
[----:B----4-:R-:W-:Y:S02]  /*4590*/  IADD3 R58, P1, R250, UR5, RZ ;  /* 0x00000005fa3a7c10 */ /* 0x010fe4000ff3e0ff */
[----:B------:R-:W4:Y:S01]  /*45a0*/  LDL R250, [R1+0xa4] ;  /* 0x0000a40001fa7983 */ /* 0x000f220000100800 */
[----:B------:R-:W-:-:S04]  /*45b0*/  LOP3.LUT R200, R200, 0xfffffffd, RZ, 0xc0, !PT ;  /* 0xfffffffdc8c87812 */ /* 0x000fc800078ec0ff */
[----:B------:R-:W-:Y:S02]  /*45c0*/  @P2 LOP3.LUT R200, R200, 0x2, RZ, 0xfc, !PT ;  /* 0x00000002c8c82812 */ /* 0x000fe400078efcff */
[----:B------:R-:W-:Y:S02]  /*45d0*/  @P0 LOP3.LUT R209, R209, 0x80000000, RZ, 0xfc, !PT ;  /* 0x80000000d1d10812 */ /* 0x000fe400078efcff */
[----:B-----5:R-:W-:Y:S02]  /*45e0*/  IADD3.X R59, R249, UR8, RZ, P1, !PT ;  /* 0x00000008f93b7c10 */ /* 0x020fe40008ffe4ff */
[----:B------:R-:W5:Y:S01]  /*45f0*/  LDL R249, [R1+0xa0] ;  /* 0x0000a00001f97983 */ /* 0x000f620000100800 */
[----:B------:R-:W-:Y:S02]  /*4600*/  ISETP.GT.U32.AND P1, PT, R247, R208, PT ;  /* 0x000000d0f700720c */ /* 0x000fe40003f24070 */
[----:B------:R-:W-:Y:S01]  /*4610*/  LOP3.LUT R200, R200, 0xfffffffe, RZ, 0xc0, !PT ;  /* 0xfffffffec8c87812 */ /* 0x000fe200078ec0ff */
[----:B------:R-:W5:Y:S01]  /*4620*/  LDG.E.U8 R187, desc[UR32][R58.64] ;  /* 0x000000203abb7981 */ /* 0x000f62000c1e1100 */
[----:B------:R-:W-:-:S02]  /*4630*/  ISETP.GT.U32.AND.EX P2, PT, R248, RZ, PT, P1 ;  /* 0x000000fff800720c */ /* 0x000fc40003f44110 */
[----:B------:R-:W-:Y:S02]  /*4640*/  ISETP.GT.U32.AND P1, PT, R247, R202, PT ;  /* 0x000000caf700720c */ /* 0x000fe40003f24070 */
[----:B------:R-:W-:Y:S01]  /*4650*/  LOP3.LUT R209, R209, 0xbfffffff, RZ, 0xc0, !PT ;  /* 0xbfffffffd1d17812 */ /* 0x000fe200078ec0ff */
[----:B------:R-:W5:Y:S01]  /*4660*/  LDL R247, [R1+0xb8] ;  /* 0x0000b80001f77983 */ /* 0x000f620000100800 */
[----:B------:R-:W-:Y:S02]  /*4670*/  ISETP.GT.U32.AND.EX P0, PT, R248, RZ, PT, P1 ;  /* 0x000000fff800720c */ /* 0x000fe40003f04110 */
[----:B--2---:R-:W-:Y:S01]  /*4680*/  IADD3 R60, P1, R252, UR5, RZ ;  /* 0x00000005fc3c7c10 */ /* 0x004fe2000ff3e0ff */
[----:B------:R-:W2:Y:S04]  /*4690*/  LDL R248, [R1+0xbc] ;  /* 0x0000bc0001f87983 */ /* 0x000ea80000100800 */
[----:B------:R-:W2:Y:S01]  /*46a0*/  LDL R252, [R1+0xac] ;  /* 0x0000ac0001fc7983 */ /* 0x000ea20000100800 */
[----:B---3--:R-:W-:-:S03]  /*46b0*/  IADD3.X R61, R251, UR8, RZ, P1, !PT ;  /* 0x00000008fb3d7c10 */ /* 0x008fc60008ffe4ff */
[----:B------:R-:W3:Y:S01]  /*46c0*/  LDL R251, [R1+0xa8] ;  /* 0x0000a80001fb7983 */ /* 0x000ee20000100800 */
[C---:B------:R-:W-:Y:S02]  /*46d0*/  ISETP.GT.U32.AND P1, PT, R245.reuse, R208, PT ;  /* 0x000000d0f500720c */ /* 0x040fe40003f24070 */
[----:B------:R-:W-:Y:S01]  /*46e0*/  @P2 LOP3.LUT R200, R200, 0x1, RZ, 0xfc, !PT ;  /* 0x00000001c8c82812 */ /* 0x000fe200078efcff */
[----:B------:R-:W3:Y:S01]  /*46f0*/  LDG.E.U8 R189, desc[UR32][R60.64] ;  /* 0x000000203cbd7981 */ /* 0x000ee2000c1e1100 */
[C---:B------:R-:W-:Y:S02]  /*4700*/  ISETP.GT.U32.AND.EX P2, PT, R246.reuse, RZ, PT, P1 ;  /* 0x000000fff600720c */ /* 0x040fe40003f44110 */
[----:B------:R-:W-:Y:S02]  /*4710*/  ISETP.GT.U32.AND P1, PT, R245, R202, PT ;  /* 0x000000caf500720c */ /* 0x000fe40003f24070 */
[----:B------:R-:W-:Y:S01]  /*4720*/  @P0 LOP3.LUT R209, R209, 0x40000000, RZ, 0xfc, !PT ;  /* 0x40000000d1d10812 */ /* 0x000fe200078efcff */
[----:B------:R-:W3:Y:S01]  /*4730*/  LDL R245, [R1+0xc0] ;  /* 0x0000c00001f57983 */ /* 0x000ee20000100800 */
[----:B------:R-:W-:-:S02]  /*4740*/  ISETP.GT.U32.AND.EX P0, PT, R246, RZ, PT, P1 ;  /* 0x000000fff600720c */ /* 0x000fc40003f04110 */
[----:B----4-:R-:W-:Y:S01]  /*4750*/  IADD3 R62, P1, R250, UR5, RZ ;  /* 0x00000005fa3e7c10 */ /* 0x010fe2000ff3e0ff */
[----:B------:R-:W4:Y:S04]  /*4760*/  LDL R246, [R1+0xc4] ;  /* 0x0000c40001f67983 */ /* 0x000f280000100800 */
[----:B------:R-:W4:Y:S01]  /*4770*/  LDL R250, [R1+0xb4] ;  /* 0x0000b40001fa7983 */ /* 0x000f220000100800 */
[----:B------:R-:W-:-:S04]  /*4780*/  LOP3.LUT R209, R209, 0xdfffffff, RZ, 0xc0, !PT ;  /* 0xdfffffffd1d17812 */ /* 0x000fc800078ec0ff */
[----:B------:R-:W-:-:S04]  /*4790*/  @P2 LOP3.LUT R209, R209, 0x20000000, RZ, 0xfc, !PT ;  /* 0x20000000d1d12812 */ /* 0x000fc800078efcff */
[----:B------:R-:W-:-:S04]  /*47a0*/  LOP3.LUT R209, R209, 0xf7ffffff, RZ, 0xc0, !PT ;  /* 0xf7ffffffd1d17812 */ /* 0x000fc800078ec0ff */
[----:B------:R-:W-:Y:S02]  /*47b0*/  @P0 LOP3.LUT R209, R209, 0x8000000, RZ, 0xfc, !PT ;  /* 0x08000000d1d10812 */ /* 0x000fe400078efcff */
[----:B-----5:R-:W-:Y:S02]  /*47c0*/  IADD3.X R63, R249, UR8, RZ, P1, !PT ;  /* 0x00000008f93f7c10 */ /* 0x020fe40008ffe4ff */
[----:B------:R-:W5:Y:S01]  /*47d0*/  LDL R249, [R1+0xb0] ;  /* 0x0000b00001f97983 */ /* 0x000f620000100800 */
[----:B------:R-:W-:Y:S02]  /*47e0*/  ISETP.GT.U32.AND P1, PT, R241, R208, PT ;  /* 0x000000d0f100720c */ /* 0x000fe40003f24070 */
[----:B------:R-:W-:Y:S01]  /*47f0*/  LOP3.LUT R209, R209, 0xefffffff, RZ, 0xc0, !PT ;  /* 0xefffffffd1d17812 */ /* 0x000fe200078ec0ff */
[----:B------:R-:W5:Y:S01]  /*4800*/  LDG.E.U8 R191, desc[UR32][R62.64] ;  /* 0x000000203ebf7981 */ /* 0x000f62000c1e1100 */
[----:B------:R-:W-:Y:S02]  /*4810*/  ISETP.GT.U32.AND.EX P2, PT, R242, RZ, PT, P1 ;  /* 0x000000fff200720c */ /* 0x000fe40003f44110 */
[----:B------:R-:W-:-:S02]  /*4820*/  ISETP.GT.U32.AND P1, PT, R241, R202, PT ;  /* 0x000000caf100720c */ /* 0x000fc40003f24070 */
[----:B------:R-:W5:Y:S02]  /*4830*/  LDL R241, [R1+0xc8] ;  /* 0x0000c80001f17983 */ /* 0x000f640000100800 */
[----:B------:R-:W-:Y:S02]  /*4840*/  ISETP.GT.U32.AND.EX P0, PT, R242, RZ, PT, P1 ;  /* 0x000000fff200720c */ /* 0x000fe40003f04110 */
[----:B------:R-:W5:Y:S01]  /*4850*/  LDL R242, [R1+0xf4] ;  /* 0x0000f40001f27983 */ /* 0x000f620000100800 */
[----:B--2---:R-:W-:-:S04]  /*4860*/  IADD3 R64, P1, R252, UR5, RZ ;  /* 0x00000005fc407c10 */ /* 0x004fc8000ff3e0ff */
[----:B------:R-:W-:Y:S01]  /*4870*/  @P2 LOP3.LUT R209, R209, 0x10000000, RZ, 0xfc, !PT ;  /* 0x10000000d1d12812 */ /* 0x000fe200078efcff */
[----:B------:R-:W2:Y:S01]  /*4880*/  LDL R252, [R1+0xfc] ;  /* 0x0000fc0001fc7983 */ /* 0x000ea20000100800 */
[----:B---3--:R-:W-:-:S03]  /*4890*/  IADD3.X R65, R251, UR8, RZ, P1, !PT ;  /* 0x00000008fb417c10 */ /* 0x008fc60008ffe4ff */
[----:B------:R-:W3:Y:S01]  /*48a0*/  LDL R251, [R1+0xcc] ;  /* 0x0000cc0001fb7983 */ /* 0x000ee20000100800 */
[----:B------:R-:W-:Y:S02]  /*48b0*/  ISETP.GT.U32.AND P1, PT, R234, R208, PT ;  /* 0x000000d0ea00720c */ /* 0x000fe40003f24070 */
[----:B------:R-:W-:Y:S01]  /*48c0*/  LOP3.LUT R209, R209, 0xffbfffff, RZ, 0xc0, !PT ;  /* 0xffbfffffd1d17812 */ /* 0x000fe200078ec0ff */
[----:B------:R-:W2:Y:S01]  /*48d0*/  LDG.E.U8 R193, desc[UR32][R64.64] ;  /* 0x0000002040c17981 */ /* 0x000ea2000c1e1100 */
[----:B------:R-:W-:Y:S02]  /*48e0*/  ISETP.GT.U32.AND.EX P2, PT, R232, RZ, PT, P1 ;  /* 0x000000ffe800720c */ /* 0x000fe40003f44110 */
[----:B------:R-:W-:Y:S02]  /*48f0*/  ISETP.GT.U32.AND P1, PT, R234, R202, PT ;  /* 0x000000caea00720c */ /* 0x000fe40003f24070 */
[----:B------:R-:W-:Y:S01]  /*4900*/  @P0 LOP3.LUT R209, R209, 0x400000, RZ, 0xfc, !PT ;  /* 0x00400000d1d10812 */ /* 0x000fe200078efcff */
[----:B------:R-:W2:Y:S01]  /*4910*/  LDG.E.U8 R234, desc[UR32][R182.64] ;  /* 0x00000020b6ea7981 */ /* 0x000ea2000c1e1100 */
[----:B------:R-:W-:-:S02]  /*4920*/  ISETP.GT.U32.AND.EX P0, PT, R232, RZ, PT, P1 ;  /* 0x000000ffe800720c */ /* 0x000fc40003f04110 */
[----:B------:R-:W-:Y:S01]  /*4930*/  LOP3.LUT R209, R209, 0xffdfffff, RZ, 0xc0, !PT ;  /* 0xffdfffffd1d17812 */ /* 0x000fe200078ec0ff */
[----:B------:R0:W2:Y:S01]  /*4940*/  LDG.E.U8 R232, desc[UR32][R180.64] ;  /* 0x00000020b4e87981 */ /* 0x0000a2000c1e1100 */
[----:B----4-:R-:W-:-:S03]  /*4950*/  IADD3 R66, P1, R250, UR5, RZ ;  /* 0x00000005fa427c10 */ /* 0x010fc6000ff3e0ff */
[----:B------:R-:W-:Y:S01]  /*4960*/  @P2 LOP3.LUT R209, R209, 0x200000, RZ, 0xfc, !PT ;  /* 0x00200000d1d12812 */ /* 0x000fe200078efcff */
[----:B------:R-:W4:Y:S03]  /*4970*/  LDL R250, [R1+0xd4] ;  /* 0x0000d40001fa7983 */ /* 0x000f260000100800 */
[----:B------:R-:W-:-:S04]  /*4980*/  LOP3.LUT R209, R209, 0xfffbffff, RZ, 0xc0, !PT ;  /* 0xfffbffffd1d17812 */ /* 0x000fc800078ec0ff */
[----:B------:R-:W-:Y:S02]  /*4990*/  @P0 LOP3.LUT R209, R209, 0x40000, RZ, 0xfc, !PT ;  /* 0x00040000d1d10812 */ /* 0x000fe400078efcff */
[----:B-----5:R-:W-:Y:S02]  /*49a0*/  IADD3.X R67, R249, UR8, RZ, P1, !PT ;  /* 0x00000008f9437c10 */ /* 0x020fe40008ffe4ff */
[C---:B------:R-:W-:Y:S01]  /*49b0*/  ISETP.GT.U32.AND P1, PT, R243.reuse, R208, PT ;  /* 0x000000d0f300720c */ /* 0x040fe20003f24070 */
[----:B------:R-:W5:Y:S03]  /*49c0*/  LDL R249, [R1+0xd0] ;  /* 0x0000d00001f97983 */ /* 0x000f660000100800 */
[----:B------:R-:W-:Y:S01]  /*49d0*/  ISETP.GT.U32.AND.EX P2, PT, R244, RZ, PT, P1 ;  /* 0x000000fff400720c */ /* 0x000fe20003f44110 */
[----:B------:R-:W2:Y:S01]  /*49e0*/  LDG.E.U8 R195, desc[UR32][R66.64] ;  /* 0x0000002042c37981 */ /* 0x000ea2000c1e1100 */
[----:B------:R-:W-:-:S03]  /*49f0*/  ISETP.GT.U32.AND P1, PT, R243, R202, PT ;  /* 0x000000caf300720c */ /* 0x000fc60003f24070 */
[----:B------:R-:W2:Y:S01]  /*4a00*/  LDL R243, [R1+0xe8] ;  /* 0x0000e80001f37983 */ /* 0x000ea20000100800 */
[----:B------:R-:W-:Y:S02]  /*4a10*/  ISETP.GT.U32.AND.EX P0, PT, R244, RZ, PT, P1 ;  /* 0x000000fff400720c */ /* 0x000fe40003f04110 */
[----:B------:R-:W-:Y:S01]  /*4a20*/  IADD3 R68, P1, R248, UR5, RZ ;  /* 0x00000005f8447c10 */ /* 0x000fe2000ff3e0ff */
[----:B------:R-:W2:Y:S04]  /*4a30*/  LDL R244, [R1+0xec] ;  /* 0x0000ec0001f47983 */ /* 0x000ea80000100800 */
[----:B------:R-:W0:Y:S01]  /*4a40*/  LDL R248, [R1+0xdc] ;  /* 0x0000dc0001f87983 */ /* 0x000e220000100800 */
[----:B------:R-:W-:Y:S02]  /*4a50*/  IADD3.X R69, R247, UR8, RZ, P1, !PT ;  /* 0x00000008f7457c10 */ /* 0x000fe40008ffe4ff */
[----:B------:R-:W-:Y:S01]  /*4a60*/  IADD3 R70, P1, R246, UR5, RZ ;  /* 0x00000005f6467c10 */ /* 0x000fe2000ff3e0ff */
[----:B------:R-:W2:Y:S04]  /*4a70*/  LDL R247, [R1+0xd8] ;  /* 0x0000d80001f77983 */ /* 0x000ea80000100800 */
[----:B------:R-:W2:Y:S01]  /*4a80*/  LDL R246, [R1+0xe4] ;  /* 0x0000e40001f67983 */ /* 0x000ea20000100800 */
[----:B------:R-:W-:-:S03]  /*4a90*/  IADD3.X R71, R245, UR8, RZ, P1, !PT ;  /* 0x00000008f5477c10 */ /* 0x000fc60008ffe4ff */
[----:B------:R-:W2:Y:S01]  /*4aa0*/  LDL R245, [R1+0xe0] ;  /* 0x0000e00001f57983 */ /* 0x000ea20000100800 */
[----:B---3--:R-:W-:-:S03]  /*4ab0*/  IADD3 R72, P1, R251, UR5, RZ ;  /* 0x00000005fb487c10 */ /* 0x008fc6000ff3e0ff */
[----:B------:R-:W3:Y:S01]  /*4ac0*/  LDL R251, [R1+0xf8] ;  /* 0x0000f80001fb7983 */ /* 0x000ee20000100800 */
[----:B------:R-:W-:-:S03]  /*4ad0*/  IADD3.X R73, R241, UR8, RZ, P1, !PT ;  /* 0x00000008f1497c10 */ /* 0x000fc60008ffe4ff */
[----:B------:R-:W3:Y:S01]  /*4ae0*/  LDL R241, [R1+0xf0] ;  /* 0x0000f00001f17983 */ /* 0x000ee20000100800 */
[----:B----4-:R-:W-:-:S03]  /*4af0*/  IADD3 R74, P1, R250, UR5, RZ ;  /* 0x00000005fa4a7c10 */ /* 0x010fc6000ff3e0ff */
[----:B------:R-:W4:Y:S04]  /*4b00*/  LDG.E.U8 R68, desc[UR32][R68.64] ;  /* 0x0000002044447981 */ /* 0x000f28000c1e1100 */
[----:B------:R-:W4:Y:S04]  /*4b10*/  LDL R250, [R1+0x104] ;  /* 0x0001040001fa7983 */ /* 0x000f280000100800 */
[----:B------:R-:W4:Y:S04]  /*4b20*/  LDG.E.U8 R70, desc[UR32][R70.64] ;  /* 0x0000002046467981 */ /* 0x000f28000c1e1100 */
[----:B------:R-:W4:Y:S01]  /*4b30*/  LDG.E.U8 R72, desc[UR32][R72.64] ;  /* 0x0000002048487981 */ /* 0x000f22000c1e1100 */
[----:B-----5:R-:W-:-:S03]  /*4b40*/  IADD3.X R75, R249, UR8, RZ, P1, !PT ;  /* 0x00000008f94b7c10 */ /* 0x020fc60008ffe4ff */
[----:B------:R-:W5:Y:S01]  /*4b50*/  LDL R249, [R1+0x100] ;  /* 0x0001000001f97983 */ /* 0x000f620000100800 */
[----:B------:R-:W-:Y:S02]  /*4b60*/  LOP3.LUT R209, R209, 0xffefffff, RZ, 0xc0, !PT ;  /* 0xffefffffd1d17812 */ /* 0x000fe400078ec0ff */
[----:B------:R-:W-:Y:S01]  /*4b70*/  LOP3.LUT R200, R200, 0xfffeffff, RZ, 0xc0, !PT ;  /* 0xfffeffffc8c87812 */ /* 0x000fe200078ec0ff */
[----:B------:R1:W5:Y:S01]  /*4b80*/  LDG.E.U8 R74, desc[UR32][R74.64] ;  /* 0x000000204a4a7981 */ /* 0x000362000c1e1100 */
[----:B0-----:R-:W-:-:S03]  /*4b90*/  IADD3 R180, P1, R248, UR5, RZ ;  /* 0x00000005f8b47c10 */ /* 0x001fc6000ff3e0ff */
[----:B------:R-:W5:Y:S01]  /*4ba0*/  LDL R248, [R1+0x10c] ;  /* 0x00010c0001f87983 */ /* 0x000f620000100800 */
[----:B--2---:R-:W-:-:S03]  /*4bb0*/  IADD3.X R181, R247, UR8, RZ, P1, !PT ;  /* 0x00000008f7b57c10 */ /* 0x004fc60008ffe4ff */
[----:B------:R-:W2:Y:S01]  /*4bc0*/  LDL R247, [R1+0x108] ;  /* 0x0001080001f77983 */ /* 0x000ea20000100800 */
[----:B------:R-:W-:-:S03]  /*4bd0*/  IADD3 R182, P1, R246, UR5, RZ ;  /* 0x00000005f6b67c10 */ /* 0x000fc6000ff3e0ff */
[----:B------:R-:W2:Y:S01]  /*4be0*/  LDL R246, [R1+0x114] ;  /* 0x0001140001f67983 */ /* 0x000ea20000100800 */
[----:B------:R-:W-:Y:S02]  /*4bf0*/  IADD3.X R183, R245, UR8, RZ, P1, !PT ;  /* 0x00000008f5b77c10 */ /* 0x000fe40008ffe4ff */
[----:B------:R-:W-:Y:S01]  /*4c00*/  IADD3 R56, P1, R244, UR5, RZ ;  /* 0x00000005f4387c10 */ /* 0x000fe2000ff3e0ff */
[----:B------:R-:W2:Y:S04]  /*4c10*/  LDL R245, [R1+0x110] ;  /* 0x0001100001f57983 */ /* 0x000ea80000100800 */
[----:B------:R-:W2:Y:S01]  /*4c20*/  LDL R244, [R1+0x11c] ;  /* 0x00011c0001f47983 */ /* 0x000ea20000100800 */
[----:B------:R-:W-:Y:S02]  /*4c30*/  IADD3.X R57, R243, UR8, RZ, P1, !PT ;  /* 0x00000008f3397c10 */ /* 0x000fe40008ffe4ff */
[----:B------:R-:W-:Y:S01]  /*4c40*/  IADD3 R58, P1, R242, UR5, RZ ;  /* 0x00000005f23a7c10 */ /* 0x000fe2000ff3e0ff */
[----:B------:R-:W2:Y:S04]  /*4c50*/  LDL R243, [R1+0x118] ;  /* 0x0001180001f37983 */ /* 0x000ea80000100800 */
[----:B------:R-:W2:Y:S01]  /*4c60*/  LDL R242, [R1+0x124] ;  /* 0x0001240001f27983 */ /* 0x000ea20000100800 */
[----:B---3--:R-:W-:-:S03]  /*4c70*/  IADD3.X R59, R241, UR8, RZ, P1, !PT ;  /* 0x00000008f13b7c10 */ /* 0x008fc60008ffe4ff */
[----:B------:R-:W3:Y:S01]  /*4c80*/  LDL R241, [R1+0x120] ;  /* 0x0001200001f17983 */ /* 0x000ee20000100800 */
[----:B------:R-:W-:-:S03]  /*4c90*/  IADD3 R60, P1, R252, UR5, RZ ;  /* 0x00000005fc3c7c10 */ /* 0x000fc6000ff3e0ff */
[----:B------:R0:W3:Y:S01]  /*4ca0*/  LDG.E.U8 R69, desc[UR32][R56.64] ;  /* 0x0000002038457981 */ /* 0x0000e2000c1e1100 */
[----:B------:R-:W-:Y:S02]  /*4cb0*/  IADD3.X R61, R251, UR8, RZ, P1, !PT ;  /* 0x00000008fb3d7c10 */ /* 0x000fe40008ffe4ff */
[----:B----4-:R-:W-:Y:S01]  /*4cc0*/  IADD3 R62, P1, R250, UR5, RZ ;  /* 0x00000005fa3e7c10 */ /* 0x010fe2000ff3e0ff */
[----:B------:R4:W3:Y:S04]  /*4cd0*/  LDG.E.U8 R71, desc[UR32][R58.64] ;  /* 0x000000203a477981 */ /* 0x0008e8000c1e1100 */
[----:B------:R3:W3:Y:S01]  /*4ce0*/  LDG.E.U8 R73, desc[UR32][R60.64] ;  /* 0x000000203c497981 */ /* 0x0006e2000c1e1100 */
[----:B------:R-:W-:Y:S02]  /*4cf0*/  @P2 LOP3.LUT R209, R209, 0x100000, RZ, 0xfc, !PT ;  /* 0x00100000d1d12812 */ /* 0x000fe400078efcff */
[----:B------:R-:W-:-:S02]  /*4d00*/  ISETP.GE.U32.AND P4, PT, R207, R208, PT ;  /* 0x000000d0cf00720c */ /* 0x000fc40003f86070 */
[CC--:B------:R-:W-:Y:S02]  /*4d10*/  ISETP.GT.U32.AND P5, PT, R207.reuse, R202.reuse, PT ;  /* 0x000000cacf00720c */ /* 0x0c0fe40003fa4070 */
[----:B------:R-:W-:Y:S01]  /*4d20*/  ISETP.GE.U32.AND P6, PT, R207, R202, PT ;  /* 0x000000cacf00720c */ /* 0x000fe20003fc6070 */
[----:B-1----:R-:W-:Y:S01]  /*4d30*/  FMUL R75, R76, UR9 ;  /* 0x000000094c4b7c20 */ /* 0x002fe20008400000 */
[----:B------:R-:W-:Y:S01]  /*4d40*/  LOP3.LUT R209, R209, 0xfffdffff, RZ, 0xc0, !PT ;  /* 0xfffdffffd1d17812 */ /* 0x000fe200078ec0ff */
[----:B------:R-:W-:Y:S01]  /*4d50*/  FMUL R27, R27, UR9 ;  /* 0x000000091b1b7c20 */ /* 0x000fe20008400000 */
[----:B------:R-:W-:Y:S01]  /*4d60*/  FMUL R28, R28, UR9 ;  /* 0x000000091c1c7c20 */ /* 0x000fe20008400000 */
[----:B------:R-:W-:Y:S01]  /*4d70*/  FMUL R26, R26, UR9 ;  /* 0x000000091a1a7c20 */ /* 0x000fe20008400000 */
[----:B------:R-:W-:Y:S01]  /*4d80*/  @P0 LOP3.LUT R209, R209, 0x20000, RZ, 0xfc, !PT ;  /* 0x00020000d1d10812 */ /* 0x000fe200078efcff */
[----:B------:R-:W-:Y:S01]  /*4d90*/  FMUL R31, R31, UR9 ;  /* 0x000000091f1f7c20 */ /* 0x000fe20008400000 */
[----:B------:R-:W3:Y:S02]  /*4da0*/  LDG.E.U8 R180, desc[UR32][R180.64] ;  /* 0x00000020b4b47981 */ /* 0x000ee4000c1e1100 */
[----:B------:R-:W-:Y:S01]  /*4db0*/  LOP3.LUT R209, R209, 0xffffffef, RZ, 0xc0, !PT ;  /* 0xffffffefd1d17812 */ /* 0x000fe200078ec0ff */
[----:B------:R-:W-:Y:S01]  /*4dc0*/  FMUL R46, R46, UR9 ;  /* 0x000000092e2e7c20 */ /* 0x000fe20008400000 */
[----:B------:R-:W-:Y:S01]  /*4dd0*/  FMUL R32, R32, UR9 ;  /* 0x0000000920207c20 */ /* 0x000fe20008400000 */
[----:B------:R-:W-:Y:S01]  /*4de0*/  FMUL R29, R29, UR9 ;  /* 0x000000091d1d7c20 */ /* 0x000fe20008400000 */
[----:B------:R-:W-:Y:S01]  /*4df0*/  FMUL R47, R47, UR9 ;  /* 0x000000092f2f7c20 */ /* 0x000fe20008400000 */
[----:B------:R-:W-:Y:S01]  /*4e00*/  FMUL R33, R33, UR9 ;  /* 0x0000000921217c20 */ /* 0x000fe20008400000 */
[----:B------:R-:W3:Y:S01]  /*4e10*/  LDG.E.U8 R182, desc[UR32][R182.64] ;  /* 0x00000020b6b67981 */ /* 0x000ee2000c1e1100 */
[----:B-----5:R-:W-:-:S05]  /*4e20*/  IADD3.X R63, R249, UR8, RZ, P1, !PT ;  /* 0x00000008f93f7c10 */ /* 0x020fca0008ffe4ff */
[----:B------:R-:W5:Y:S01]  /*4e30*/  LDG.E.U8 R62, desc[UR32][R62.64] ;  /* 0x000000203e3e7981 */ /* 0x000f62000c1e1100 */
[----:B------:R-:W-:-:S04]  /*4e40*/  IADD3 R64, P1, R248, UR5, RZ ;  /* 0x00000005f8407c10 */ /* 0x000fc8000ff3e0ff */
[----:B--2---:R-:W-:Y:S02]  /*4e50*/  IADD3.X R65, R247, UR8, RZ, P1, !PT ;  /* 0x00000008f7417c10 */ /* 0x004fe40008ffe4ff */
[----:B------:R-:W-:-:S03]  /*4e60*/  IADD3 R66, P1, R246, UR5, RZ ;  /* 0x00000005f6427c10 */ /* 0x000fc6000ff3e0ff */
[----:B------:R-:W2:Y:S01]  /*4e70*/  LDG.E.U8 R64, desc[UR32][R64.64] ;  /* 0x0000002040407981 */ /* 0x000ea2000c1e1100 */
[----:B------:R-:W-:Y:S02]  /*4e80*/  IADD3.X R67, R245, UR8, RZ, P1, !PT ;  /* 0x00000008f5437c10 */ /* 0x000fe40008ffe4ff */
[----:B0-----:R-:W-:Y:S01]  /*4e90*/  IADD3 R56, P1, R244, UR5, RZ ;  /* 0x00000005f4387c10 */ /* 0x001fe2000ff3e0ff */
[----:B------:R-:W-:Y:S02]  /*4ea0*/  FMUL R76, R77, UR9 ;  /* 0x000000094d4c7c20 */ /* 0x000fe40008400000 */
[----:B------:R-:W2:Y:S01]  /*4eb0*/  LDG.E.U8 R66, desc[UR32][R66.64] ;  /* 0x0000002042427981 */ /* 0x000ea2000c1e1100 */
[----:B------:R-:W-:Y:S02]  /*4ec0*/  IADD3.X R57, R243, UR8, RZ, P1, !PT ;  /* 0x00000008f3397c10 */ /* 0x000fe40008ffe4ff */
[----:B----4-:R-:W-:-:S03]  /*4ed0*/  IADD3 R58, P1, R242, UR5, RZ ;  /* 0x00000005f23a7c10 */ /* 0x010fc6000ff3e0ff */
[----:B------:R-:W4:Y:S01]  /*4ee0*/  LDG.E.U8 R56, desc[UR32][R56.64] ;  /* 0x0000002038387981 */ /* 0x000f22000c1e1100 */
[----:B---3--:R-:W-:Y:S02]  /*4ef0*/  IADD3.X R59, R241, UR8, RZ, P1, !PT ;  /* 0x00000008f13b7c10 */ /* 0x008fe40008ffe4ff */
[----:B------:R-:W-:Y:S02]  /*4f00*/  IADD3 R60, P1, R199, UR5, RZ ;  /* 0x00000005c73c7c10 */ /* 0x000fe4000ff3e0ff */
[----:B------:R-:W3:Y:S02]  /*4f10*/  LDL R199, [R1+0x134] ;  /* 0x0001340001c77983 */ /* 0x000ee40000100800 */
[----:B------:R-:W-:Y:S02]  /*4f20*/  IADD3.X R61, R197, UR8, RZ, P1, !PT ;  /* 0x00000008c53d7c10 */ /* 0x000fe40008ffe4ff */
[----:B------:R0:W2:Y:S04]  /*4f30*/  LDG.E.U8 R58, desc[UR32][R58.64] ;  /* 0x000000203a3a7981 */ /* 0x0000a8000c1e1100 */
[----:B------:R1:W2:Y:S04]  /*4f40*/  LDG.E.U8 R60, desc[UR32][R60.64] ;  /* 0x000000203c3c7981 */ /* 0x0002a8000c1e1100 */
[----:B------:R-:W5:Y:S01]  /*4f50*/  LDL R197, [R1+0x130] ;  /* 0x0001300001c57983 */ /* 0x000f620000100800 */
[----:B0-----:R-:W-:-:S05]  /*4f60*/  IADD3 R59, P1, R207, 0x28, RZ ;  /* 0x00000028cf3b7810 */ /* 0x001fca0007f3e0ff */
[----:B------:R-:W-:Y:S01]  /*4f70*/  IMAD.X R57, RZ, RZ, R203, P1 ;  /* 0x000000ffff397224 */ /* 0x000fe200008e06cb */
[C---:B------:R-:W-:Y:S02]  /*4f80*/  ISETP.GT.U32.AND P1, PT, R59.reuse, R2, PT ;  /* 0x000000023b00720c */ /* 0x040fe40003f24070 */
[C---:B------:R-:W-:Y:S02]  /*4f90*/  ISETP.GT.U32.AND P2, PT, R59.reuse, R211, PT ;  /* 0x000000d33b00720c */ /* 0x040fe40003f44070 */
[----:B------:R-:W-:-:S09]  /*4fa0*/  ISETP.GT.U32.AND P0, PT, R59, R202, PT ;  /* 0x000000ca3b00720c */ /* 0x000fd20003f04070 */
[----:B------:R-:W-:Y:S02]  /*4fb0*/  @P1 LOP3.LUT R200, R200, 0x10000, RZ, 0xfc, !PT ;  /* 0x00010000c8c81812 */ /* 0x000fe400078efcff */
[----:B------:R-:W-:Y:S02]  /*4fc0*/  ISETP.GT.U32.AND P1, PT, R59, R208, PT ;  /* 0x000000d03b00720c */ /* 0x000fe40003f24070 */
[----:B------:R-:W-:Y:S02]  /*4fd0*/  @P2 LOP3.LUT R209, R209, 0x10, RZ, 0xfc, !PT ;  /* 0x00000010d1d12812 */ /* 0x000fe400078efcff */
[----:B-1----:R-:W-:Y:S02]  /*4fe0*/  IADD3 R61, P2, R207, 0x29, RZ ;  /* 0x00000029cf3d7810 */ /* 0x002fe40007f5e0ff */
[----:B------:R-:W-:-:S03]  /*4ff0*/  LOP3.LUT R209, R209, 0xfbffffff, RZ, 0xc0, !PT ;  /* 0xfbffffffd1d17812 */ /* 0x000fc600078ec0ff */
[----:B------:R-:W-:Y:S01]  /*5000*/  IMAD.X R59, RZ, RZ, R203, P2 ;  /* 0x000000ffff3b7224 */ /* 0x000fe200010e06cb */
[----:B------:R-:W-:-:S03]  /*5010*/  ISETP.GT.U32.AND P2, PT, R61, R2, PT ;  /* 0x000000023d00720c */ /* 0x000fc60003f44070 */
[----:B------:R-:W-:-:S04]  /*5020*/  @P1 LOP3.LUT R209, R209, 0x4000000, RZ, 0xfc, !PT ;  /* 0x04000000d1d11812 */ /* 0x000fc800078efcff */
[----:B------:R-:W-:-:S04]  /*5030*/  LOP3.LUT R209, R209, 0xfffeffff, RZ, 0xc0, !PT ;  /* 0xfffeffffd1d17812 */ /* 0x000fc800078ec0ff */
[----:B------:R-:W-:Y:S02]  /*5040*/  @P0 LOP3.LUT R209, R209, 0x10000, RZ, 0xfc, !PT ;  /* 0x00010000d1d10812 */ /* 0x000fe400078efcff */
[----:B------:R-:W-:Y:S02]  /*5050*/  ISETP.GT.U32.AND P0, PT, R61, R211, PT ;  /* 0x000000d33d00720c */ /* 0x000fe40003f04070 */
[----:B------:R-:W-:-:S04]  /*5060*/  LOP3.LUT R209, R209, 0xfffffff7, RZ, 0xc0, !PT ;  /* 0xfffffff7d1d17812 */ /* 0x000fc800078ec0ff */
[----:B------:R-:W-:Y:S02]  /*5070*/  @P2 LOP3.LUT R209, R209, 0x8, RZ, 0xfc, !PT ;  /* 0x00000008d1d12812 */ /* 0x000fe400078efcff */
[----:B------:R-:W-:Y:S02]  /*5080*/  ISETP.GT.U32.AND P1, PT, R61, R208, PT ;  /* 0x000000d03d00720c */ /* 0x000fe40003f24070 */
[----:B------:R-:W-:-:S04]  /*5090*/  LOP3.LUT R209, R209, 0xffffffdf, RZ, 0xc0, !PT ;  /* 0xffffffdfd1d17812 */ /* 0x000fc800078ec0ff */
[----:B------:R-:W-:Y:S02]  /*50a0*/  @P0 LOP3.LUT R209, R209, 0x20, RZ, 0xfc, !PT ;  /* 0x00000020d1d10812 */ /* 0x000fe400078efcff */
[----:B------:R-:W-:Y:S02]  /*50b0*/  ISETP.GT.U32.AND P2, PT, R61, R202, PT ;  /* 0x000000ca3d00720c */ /* 0x000fe40003f44070 */
[----:B------:R-:W-:Y:S02]  /*50c0*/  LOP3.LUT R209, R209, 0xfdffffff, RZ, 0xc0, !PT ;  /* 0xfdffffffd1d17812 */ /* 0x000fe400078ec0ff */
[----:B------:R-:W-:Y:S02]  /*50d0*/  IADD3 R61, P0, R207, 0x30, RZ ;  /* 0x00000030cf3d7810 */ /* 0x000fe40007f1e0ff */
[----:B------:R-:W-:Y:S02]  /*50e0*/  @P1 LOP3.LUT R209, R209, 0x2000000, RZ, 0xfc, !PT ;  /* 0x02000000d1d11812 */ /* 0x000fe400078efcff */
[----:B------:R-:W-:-:S02]  /*50f0*/  ISETP.GT.U32.AND P1, PT, R61, R2, PT ;  /* 0x000000023d00720c */ /* 0x000fc40003f24070 */
        /* <DEDUP_REMOVED lines=11> */
[----:B------:R-:W-:Y:S02]  /*51b0*/  IADD3 R61, P2, R207, 0x31, RZ ;  /* 0x00000031cf3d7810 */ /* 0x000fe40007f5e0ff */
[----:B------:R-:W-:-:S04]  /*51c0*/  LOP3.LUT R209, R209, 0xffff7fff, RZ, 0xc0, !PT ;  /* 0xffff7fffd1d17812 */ /* 0x000fc800078ec0ff */
[----:B------:R-:W-:Y:S02]  /*51d0*/  @P1 LOP3.LUT R209, R209, 0x8000, RZ, 0xfc, !PT ;  /* 0x00008000d1d11812 */ /* 0x000fe400078efcff */
[C---:B------:R-:W-:Y:S02]  /*51e0*/  ISETP.GT.U32.AND P1, PT, R61.reuse, R2, PT ;  /* 0x000000023d00720c */ /* 0x040fe40003f24070 */
[----:B------:R-:W-:Y:S02]  /*51f0*/  ISETP.GT.U32.AND P3, PT, R61, R211, PT ;  /* 0x000000d33d00720c */ /* 0x000fe40003f64070 */
[----:B------:R-:W-:Y:S02]  /*5200*/  LOP3.LUT R209, R209, 0xffffff7f, RZ, 0xc0, !PT ;  /* 0xffffff7fd1d17812 */ /* 0x000fe400078ec0ff */
[----:B------:R-:W-:-:S07]  /*5210*/  LOP3.LUT R200, R200, 0xfffbffff, RZ, 0xc0, !PT ;  /* 0xfffbffffc8c87812 */ /* 0x000fce00078ec0ff */
[----:B------:R-:W-:-:S04]  /*5220*/  @P1 LOP3.LUT R209, R209, 0x80, RZ, 0xfc, !PT ;  /* 0x00000080d1d11812 */ /* 0x000fc800078efcff */
[----:B------:R-:W-:Y:S02]  /*5230*/  LOP3.LUT R209, R209, 0xfffffdff, RZ, 0xc0, !PT ;  /* 0xfffffdffd1d17812 */ /* 0x000fe400078ec0ff */
[----:B------:R-:W-:Y:S02]  /*5240*/  @P2 LOP3.LUT R200, R200, 0x40000, RZ, 0xfc, !PT ;  /* 0x00040000c8c82812 */ /* 0x000fe400078efcff */
[----:B------:R-:W-:Y:S02]  /*5250*/  @P3 LOP3.LUT R209, R209, 0x200, RZ, 0xfc, !PT ;  /* 0x00000200d1d13812 */ /* 0x000fe400078efcff */
[-C--:B------:R-:W-:Y:S02]  /*5260*/  ISETP.GT.U32.AND P3, PT, R207, R208.reuse, PT ;  /* 0x000000d0cf00720c */ /* 0x080fe40003f64070 */
[----:B------:R-:W-:Y:S02]  /*5270*/  ISETP.GT.U32.AND P2, PT, R61, R208, PT ;  /* 0x000000d03d00720c */ /* 0x000fe40003f44070 */
[----:B------:R-:W-:-:S02]  /*5280*/  LOP3.LUT R200, R200, 0xfffdffff, RZ, 0xc0, !PT ;  /* 0xfffdffffc8c87812 */ /* 0x000fc400078ec0ff */
[----:B------:R-:W-:Y:S02]  /*5290*/  ISETP.GT.U32.AND P1, PT, R61, R202, PT ;  /* 0x000000ca3d00720c */ /* 0x000fe40003f24070 */
[----:B------:R-:W-:-:S05]  /*52a0*/  LOP3.LUT R209, R209, 0xff7fffff, RZ, 0xc0, !PT ;  /* 0xff7fffffd1d17812 */ /* 0x000fca00078ec0ff */
[----:B------:R-:W-:Y:S02]  /*52b0*/  @P3 LOP3.LUT R200, R200, 0x20000, RZ, 0xfc, !PT ;  /* 0x00020000c8c83812 */ /* 0x000fe400078efcff */
[----:B------:R-:W-:Y:S02]  /*52c0*/  IADD3 R63, P3, R207, 0x38, RZ ;  /* 0x00000038cf3f7810 */ /* 0x000fe40007f7e0ff */
[----:B------:R-:W-:Y:S02]  /*52d0*/  @P2 LOP3.LUT R209, R209, 0x800000, RZ, 0xfc, !PT ;  /* 0x00800000d1d12812 */ /* 0x000fe400078efcff */
[----:B------:R-:W-:Y:S02]  /*52e0*/  ISETP.GT.U32.AND P2, PT, R63, R211, PT ;  /* 0x000000d33f00720c */ /* 0x000fe40003f44070 */
[----:B------:R-:W-:-:S04]  /*52f0*/  LOP3.LUT R209, R209, 0xffffbfff, RZ, 0xc0, !PT ;  /* 0xffffbfffd1d17812 */ /* 0x000fc800078ec0ff */
[----:B------:R-:W-:Y:S02]  /*5300*/  @P1 LOP3.LUT R209, R209, 0x4000, RZ, 0xfc, !PT ;  /* 0x00004000d1d11812 */ /* 0x000fe400078efcff */
[----:B------:R-:W-:Y:S02]  /*5310*/  IADD3 R207, P1, R207, 0x39, RZ ;  /* 0x00000039cfcf7810 */ /* 0x000fe40007f3e0ff */
[----:B------:R-:W-:-:S04]  /*5320*/  LOP3.LUT R209, R209, 0xfffffbff, RZ, 0xc0, !PT ;  /* 0xfffffbffd1d17812 */ /* 0x000fc800078ec0ff */
[----:B------:R-:W-:Y:S02]  /*5330*/  @P2 LOP3.LUT R209, R209, 0x400, RZ, 0xfc, !PT ;  /* 0x00000400d1d12812 */ /* 0x000fe400078efcff */
[----:B------:R-:W-:Y:S02]  /*5340*/  ISETP.GT.U32.AND P2, PT, R207, R211, PT ;  /* 0x000000d3cf00720c */ /* 0x000fe40003f44070 */
[----:B------:R-:W-:Y:S01]  /*5350*/  LOP3.LUT R209, R209, 0xffffdfff, RZ, 0xc0, !PT ;  /* 0xffffdfffd1d17812 */ /* 0x000fe200078ec0ff */
[----:B------:R-:W-:Y:S01]  /*5360*/  IMAD.X R61, RZ, RZ, R203, P0 ;  /* 0x000000ffff3d7224 */ /* 0x000fe200000e06cb */
[----:B------:R-:W-:-:S09]  /*5370*/  ISETP.GT.U32.AND P0, PT, R63, R208, PT ;  /* 0x000000d03f00720c */ /* 0x000fd20003f04070 */
[----:B------:R-:W-:Y:S02]  /*5380*/  @P2 LOP3.LUT R209, R209, 0x2000, RZ, 0xfc, !PT ;  /* 0x00002000d1d12812 */ /* 0x000fe400078efcff */
[----:B------:R-:W-:Y:S02]  /*5390*/  ISETP.GT.U32.AND P2, PT, R63, R2, PT ;  /* 0x000000023f00720c */ /* 0x000fe40003f44070 */
[----:B------:R-:W-:Y:S02]  /*53a0*/  LOP3.LUT R209, R209, 0xfffffffe, RZ, 0xc0, !PT ;  /* 0xfffffffed1d17812 */ /* 0x000fe400078ec0ff */
[----:B------:R-:W-:-:S09]  /*53b0*/  LOP3.LUT R200, R200, 0xffffff7f, RZ, 0xc0, !PT ;  /* 0xffffff7fc8c87812 */ /* 0x000fd200078ec0ff */
[----:B------:R-:W-:Y:S02]  /*53c0*/  @P2 LOP3.LUT R209, R209, 0x1, RZ, 0xfc, !PT ;  /* 0x00000001d1d12812 */ /* 0x000fe400078efcff */
[----:B------:R-:W-:Y:S02]  /*53d0*/  ISETP.GT.U32.AND P2, PT, R63, R202, PT ;  /* 0x000000ca3f00720c */ /* 0x000fe40003f44070 */
[----:B------:R-:W-:Y:S02]  /*53e0*/  @P0 LOP3.LUT R200, R200, 0x80, RZ, 0xfc, !PT ;  /* 0x00000080c8c80812 */ /* 0x000fe400078efcff */
[C---:B------:R-:W-:Y:S02]  /*53f0*/  LOP3.LUT P0, RZ, R209.reuse, 0x8, RZ, 0xc0, !PT ;  /* 0x00000008d1ff7812 */ /* 0x040fe4000780c0ff */
[----:B------:R-:W-:-:S07]  /*5400*/  LOP3.LUT R209, R209, 0xfffff7ff, RZ, 0xc0, !PT ;  /* 0xfffff7ffd1d17812 */ /* 0x000fce00078ec0ff */
[----:B------:R-:W-:Y:S02]  /*5410*/  @P2 LOP3.LUT R209, R209, 0x800, RZ, 0xfc, !PT ;  /* 0x00000800d1d12812 */ /* 0x000fe400078efcff */
[----:B------:R-:W-:-:S05]  /*5420*/  LOP3.LUT P2, RZ, R200, 0x40000, RZ, 0xc0, !PT ;  /* 0x00040000c8ff7812 */ /* 0x000fca000784c0ff */
[--C-:B------:R-:W-:Y:S01]  /*5430*/  IMAD.X R63, RZ, RZ, R203.reuse, P2 ;  /* 0x000000ffff3f7224 */ /* 0x100fe200010e06cb */
[----:B------:R-:W-:Y:S02]  /*5440*/  ISETP.GT.U32.AND P2, PT, R207, R208, PT ;  /* 0x000000d0cf00720c */ /* 0x000fe40003f44070 */
[----:B------:R-:W-:Y:S01]  /*5450*/  LOP3.LUT R200, R200, 0xfffffeff, RZ, 0xc0, !PT ;  /* 0xfffffeffc8c87812 */ /* 0x000fe200078ec0ff */
[----:B------:R-:W-:-:S10]  /*5460*/  IMAD.X R65, RZ, RZ, R203, P1 ;  /* 0x000000ffff417224 */ /* 0x000fd400008e06cb */
[----:B------:R-:W-:-:S04]  /*5470*/  @P2 LOP3.LUT R200, R200, 0x100, RZ, 0xfc, !PT ;  /* 0x00000100c8c82812 */ /* 0x000fc800078efcff */
[----:B------:R-:W-:-:S04]  /*5480*/  LOP3.LUT P1, RZ, R200, 0x10000, RZ, 0xc0, !PT ;  /* 0x00010000c8ff7812 */ /* 0x000fc8000782c0ff */
[----:B------:R-:W-:-:S04]  /*5490*/  ISETP.GT.U32.AND.EX P1, PT, R57, RZ, PT, P1 ;  /* 0x000000ff3900720c */ /* 0x000fc80003f24110 */
[----:B------:R-:W-:Y:S02]  /*54a0*/  FSEL R75, R75, -INF , !P1 ;  /* 0xff8000004b4b7808 */ /* 0x000fe40004800000 */
[----:B------:R-:W-:-:S04]  /*54b0*/  ISETP.GT.U32.AND.EX P1, PT, R59, RZ, PT, P0 ;  /* 0x000000ff3b00720c */ /* 0x000fc80003f24100 */
[----:B------:R-:W-:Y:S02]  /*54c0*/  FSEL R76, R76, -INF , !P1 ;  /* 0xff8000004c4c7808 */ /* 0x000fe40004800000 */
[----:B------:R-:W-:Y:S01]  /*54d0*/  LOP3.LUT P1, RZ, R209, 0x10, RZ, 0xc0, !PT ;  /* 0x00000010d1ff7812 */ /* 0x000fe2000782c0ff */
[----:B------:R-:W-:-:S03]  /*54e0*/  FMUL R77, R78, UR9 ;  /* 0x000000094e4d7c20 */ /* 0x000fc60008400000 */
[----:B------:R-:W-:-:S04]  /*54f0*/  ISETP.GT.U32.AND.EX P1, PT, R57, RZ, PT, P1 ;  /* 0x000000ff3900720c */ /* 0x000fc80003f24110 */
[----:B------:R-:W-:Y:S02]  /*5500*/  FSEL R77, R77, -INF , !P1 ;  /* 0xff8000004d4d7808 */ /* 0x000fe40004800000 */
[----:B------:R-:W-:Y:S01]  /*5510*/  LOP3.LUT P1, RZ, R209, 0x20, RZ, 0xc0, !PT ;  /* 0x00000020d1ff7812 */ /* 0x000fe2000782c0ff */
[----:B------:R-:W-:-:S03]  /*5520*/  FMUL R78, R79, UR9 ;  /* 0x000000094f4e7c20 */ /* 0x000fc60008400000 */
[----:B------:R-:W-:-:S04]  /*5530*/  ISETP.GT.U32.AND.EX P1, PT, R59, RZ, PT, P1 ;  /* 0x000000ff3b00720c */ /* 0x000fc80003f24110 */
[----:B------:R-:W-:Y:S02]  /*5540*/  FSEL R78, R78, -INF , !P1 ;  /* 0xff8000004e4e7808 */ /* 0x000fe40004800000 */
[C---:B------:R-:W-:Y:S01]  /*5550*/  LOP3.LUT P1, RZ, R209.reuse, 0x40, RZ, 0xc0, !PT ;  /* 0x00000040d1ff7812 */ /* 0x040fe2000782c0ff */
[----:B------:R-:W-:Y:S01]  /*5560*/  FMUL R79, R80, UR9 ;  /* 0x00000009504f7c20 */ /* 0x000fe20008400000 */
[----:B------:R-:W-:Y:S02]  /*5570*/  LOP3.LUT P2, RZ, R209, 0x80, RZ, 0xc0, !PT ;  /* 0x00000080d1ff7812 */ /* 0x000fe4000784c0ff */
[----:B------:R-:W-:Y:S01]  /*5580*/  ISETP.GT.U32.AND.EX P1, PT, R61, RZ, PT, P1 ;  /* 0x000000ff3d00720c */ /* 0x000fe20003f24110 */
[----:B------:R-:W-:-:S03]  /*5590*/  FMUL R80, R81, UR9 ;  /* 0x0000000951507c20 */ /* 0x000fc60008400000 */
        /* <DEDUP_REMOVED lines=9> */
[----:B------:R-:W-:Y:S01]  /*5630*/  ISETP.GT.U32.AND.EX P1, PT, R63, RZ, PT, P1 ;  /* 0x000000ff3f00720c */ /* 0x000fe20003f24110 */
[----:B------:R-:W-:-:S03]  /*5640*/  IMAD.X R67, RZ, RZ, R203, P3 ;  /* 0x000000ffff437224 */ /* 0x000fc600018e06cb */
[----:B------:R-:W-:Y:S02]  /*5650*/  FSEL R82, R82, -INF , !P1 ;  /* 0xff80000052527808 */ /* 0x000fe40004800000 */
[----:B------:R-:W-:Y:S01]  /*5660*/  LOP3.LUT P1, RZ, R209, 0x1, RZ, 0xc0, !PT ;  /* 0x00000001d1ff7812 */ /* 0x000fe2000782c0ff */
[----:B------:R-:W-:-:S03]  /*5670*/  FMUL R83, R84, UR9 ;  /* 0x0000000954537c20 */ /* 0x000fc60008400000 */
[----:B------:R-:W-:-:S04]  /*5680*/  ISETP.GT.U32.AND.EX P1, PT, R67, RZ, PT, P1 ;  /* 0x000000ff4300720c */ /* 0x000fc80003f24110 */
[----:B------:R-:W-:Y:S02]  /*5690*/  FSEL R83, R83, -INF , !P1 ;  /* 0xff80000053537808 */ /* 0x000fe40004800000 */
[----:B------:R-:W-:Y:S01]  /*56a0*/  ISETP.GT.U32.AND P1, PT, R207, R2, PT ;  /* 0x00000002cf00720c */ /* 0x000fe20003f24070 */
        /* <DEDUP_REMOVED lines=9> */
[----:B------:R-:W-:Y:S02]  /*5740*/  ISETP.GT.U32.AND.EX P1, PT, R65, RZ, PT, P0 ;  /* 0x000000ff4100720c */ /* 0x000fe40003f24100 */
[----:B------:R-:W-:Y:S02]  /*5750*/  ISETP.GE.U32.AND.EX P6, PT, R203, RZ, PT, P6 ;  /* 0x000000ffcb00720c */ /* 0x000fe40003fc6160 */
[----:B------:R-:W-:Y:S02]  /*5760*/  FSEL R86, R86, -INF , !P1 ;  /* 0xff80000056567808 */ /* 0x000fe40004800000 */
[----:B------:R-:W-:Y:S02]  /*5770*/  LOP3.LUT P1, RZ, R200, 0x20, RZ, 0xc0, !PT ;  /* 0x00000020c8ff7812 */ /* 0x000fe4000782c0ff */
[----:B------:R-:W-:-:S02]  /*5780*/  FSEL R27, R27, -INF , !P6 ;  /* 0xff8000001b1b7808 */ /* 0x000fc40007000000 */
[----:B------:R-:W-:Y:S02]  /*5790*/  FSEL R28, R28, -INF , !P1 ;  /* 0xff8000001c1c7808 */ /* 0x000fe40004800000 */
[----:B------:R-:W-:Y:S02]  /*57a0*/  ISETP.GT.U32.AND.EX P5, PT, R203, RZ, PT, P5 ;  /* 0x000000ffcb00720c */ /* 0x000fe40003fa4150 */
[----:B------:R-:W-:Y:S02]  /*57b0*/  LOP3.LUT P6, RZ, R200, 0x4, RZ, 0xc0, !PT ;  /* 0x00000004c8ff7812 */ /* 0x000fe400078cc0ff */
[----:B------:R-:W-:Y:S01]  /*57c0*/  LOP3.LUT P1, RZ, R209, 0x10000, RZ, 0xc0, !PT ;  /* 0x00010000d1ff7812 */ /* 0x000fe2000782c0ff */
[----:B------:R-:W-:Y:S01]  /*57d0*/  FMUL R181, R25, UR9 ;  /* 0x0000000919b57c20 */ /* 0x000fe20008400000 */
[----:B------:R-:W-:Y:S02]  /*57e0*/  FSEL R26, R26, -INF , !P5 ;  /* 0xff8000001a1a7808 */ /* 0x000fe40006800000 */
[----:B------:R-:W-:-:S02]  /*57f0*/  FSEL R31, R31, -INF , !P6 ;  /* 0xff8000001f1f7808 */ /* 0x000fc40007000000 */
[----:B------:R-:W-:Y:S02]  /*5800*/  ISETP.GT.U32.AND.EX P1, PT, R57, RZ, PT, P1 ;  /* 0x000000ff3900720c */ /* 0x000fe40003f24110 */
[----:B------:R-:W-:Y:S02]  /*5810*/  ISETP.GE.U32.AND.EX P4, PT, R203, RZ, PT, P4 ;  /* 0x000000ffcb00720c */ /* 0x000fe40003f86140 */
[C---:B------:R-:W-:Y:S02]  /*5820*/  LOP3.LUT P5, RZ, R200.reuse, 0x2, RZ, 0xc0, !PT ;  /* 0x00000002c8ff7812 */ /* 0x040fe400078ac0ff */
[----:B------:R-:W-:Y:S02]  /*5830*/  LOP3.LUT P6, RZ, R209, 0x80000, RZ, 0xc0, !PT ;  /* 0x00080000d1ff7812 */ /* 0x000fe400078cc0ff */
[----:B------:R-:W-:Y:S01]  /*5840*/  LOP3.LUT P3, RZ, R200, 0x20000, RZ, 0xc0, !PT ;  /* 0x00020000c8ff7812 */ /* 0x000fe2000786c0ff */
[----:B------:R-:W-:Y:S01]  /*5850*/  FMUL R87, R24, UR9 ;  /* 0x0000000918577c20 */ /* 0x000fe20008400000 */
[----:B------:R-:W-:-:S02]  /*5860*/  LOP3.LUT P2, RZ, R200, 0x8, RZ, 0xc0, !PT ;  /* 0x00000008c8ff7812 */ /* 0x000fc4000784c0ff */
[----:B------:R-:W-:Y:S02]  /*5870*/  FSEL R46, R46, -INF , !P1 ;  /* 0xff8000002e2e7808 */ /* 0x000fe40004800000 */
[----:B------:R-:W-:Y:S02]  /*5880*/  FSEL R181, R181, -INF , !P4 ;  /* 0xff800000b5b57808 */ /* 0x000fe40006000000 */
[----:B------:R-:W-:Y:S02]  /*5890*/  FSEL R32, R32, -INF , !P5 ;  /* 0xff80000020207808 */ /* 0x000fe40006800000 */
[----:B------:R-:W-:Y:S02]  /*58a0*/  ISETP.GT.U32.AND.EX P1, PT, R59, RZ, PT, P6 ;  /* 0x000000ff3b00720c */ /* 0x000fe40003f24160 */
[----:B------:R-:W-:Y:S02]  /*58b0*/  ISETP.GT.U32.AND.EX P3, PT, R203, RZ, PT, P3 ;  /* 0x000000ffcb00720c */ /* 0x000fe40003f64130 */
[----:B------:R-:W-:-:S02]  /*58c0*/  LOP3.LUT P4, RZ, R200, 0x1, RZ, 0xc0, !PT ;  /* 0x00000001c8ff7812 */ /* 0x000fc4000788c0ff */
[----:B------:R-:W-:Y:S01]  /*58d0*/  LOP3.LUT P5, RZ, R209, 0x8000, RZ, 0xc0, !PT ;  /* 0x00008000d1ff7812 */ /* 0x000fe200078ac0ff */
[----:B------:R-:W-:Y:S01]  /*58e0*/  FMUL R183, R50, UR9 ;  /* 0x0000000932b77c20 */ /* 0x000fe20008400000 */
[----:B------:R-:W-:Y:S01]  /*58f0*/  FSEL R29, R29, -INF , !P2 ;  /* 0xff8000001d1d7808 */ /* 0x000fe20005000000 */
[----:B------:R-:W-:Y:S01]  /*5900*/  FMUL R34, R34, UR9 ;  /* 0x0000000922227c20 */ /* 0x000fe20008400000 */
[----:B------:R-:W-:Y:S02]  /*5910*/  LOP3.LUT P2, RZ, R209, 0x40000, RZ, 0xc0, !PT ;  /* 0x00040000d1ff7812 */ /* 0x000fe4000784c0ff */
[----:B------:R-:W-:Y:S02]  /*5920*/  FSEL R47, R47, -INF , !P1 ;  /* 0xff8000002f2f7808 */ /* 0x000fe40004800000 */
[----:B------:R-:W-:Y:S02]  /*5930*/  FSEL R87, R87, -INF , !P3 ;  /* 0xff80000057577808 */ /* 0x000fe40005800000 */
[----:B------:R-:W-:-:S02]  /*5940*/  FSEL R33, R33, -INF , !P4 ;  /* 0xff80000021217808 */ /* 0x000fc40006000000 */
[----:B------:R-:W-:Y:S02]  /*5950*/  ISETP.GT.U32.AND.EX P1, PT, R61, RZ, PT, P5 ;  /* 0x000000ff3d00720c */ /* 0x000fe40003f24150 */
[C---:B------:R-:W-:Y:S02]  /*5960*/  LOP3.LUT P3, RZ, R209.reuse, 0x80000000, RZ, 0xc0, !PT ;  /* 0x80000000d1ff7812 */ /* 0x040fe4000786c0ff */
[----:B------:R-:W-:Y:S01]  /*5970*/  LOP3.LUT P4, RZ, R209, 0x4000, RZ, 0xc0, !PT ;  /* 0x00004000d1ff7812 */ /* 0x000fe2000788c0ff */
[----:B------:R-:W-:Y:S01]  /*5980*/  FMUL R51, R51, UR9 ;  /* 0x0000000933337c20 */ /* 0x000fe20008400000 */
[----:B------:R-:W-:Y:S02]  /*5990*/  FSEL R183, R183, -INF , !P1 ;  /* 0xff800000b7b77808 */ /* 0x000fe40004800000 */
[----:B------:R-:W-:Y:S02]  /*59a0*/  FSEL R34, R34, -INF , !P3 ;  /* 0xff80000022227808 */ /* 0x000fe40005800000 */
[----:B------:R-:W-:-:S02]  /*59b0*/  ISETP.GT.U32.AND.EX P1, PT, R63, RZ, PT, P4 ;  /* 0x000000ff3f00720c */ /* 0x000fc40003f24140 */
[----:B------:R-:W-:Y:S02]  /*59c0*/  LOP3.LUT P3, RZ, R209, 0x800, RZ, 0xc0, !PT ;  /* 0x00000800d1ff7812 */ /* 0x000fe4000786c0ff */
[C---:B------:R-:W-:Y:S02]  /*59d0*/  LOP3.LUT P0, RZ, R200.reuse, 0x10, RZ, 0xc0, !PT ;  /* 0x00000010c8ff7812 */ /* 0x040fe4000780c0ff */
[----:B------:R-:W-:Y:S02]  /*59e0*/  LOP3.LUT R200, R200, 0xfffffdff, RZ, 0xc0, !PT ;  /* 0xfffffdffc8c87812 */ /* 0x000fe400078ec0ff */
[----:B------:R-:W-:Y:S02]  /*59f0*/  FSEL R51, R51, -INF , !P1 ;  /* 0xff80000033337808 */ /* 0x000fe40004800000 */
[----:B------:R-:W-:Y:S02]  /*5a00*/  ISETP.GT.U32.AND.EX P1, PT, R67, RZ, PT, P3 ;  /* 0x000000ff4300720c */ /* 0x000fe40003f24130 */
[----:B---3--:R-:W-:-:S02]  /*5a10*/  IADD3 R24, P3, R199, UR5, RZ ;  /* 0x00000005c7187c10 */ /* 0x008fc4000ff7e0ff */
[----:B------:R-:W-:Y:S02]  /*5a20*/  @P2 LOP3.LUT R200, R200, 0x200, RZ, 0xfc, !PT ;  /* 0x00000200c8c82812 */ /* 0x000fe400078efcff */
[----:B------:R-:W-:Y:S02]  /*5a30*/  LOP3.LUT P2, RZ, R209, 0x100000, RZ, 0xc0, !PT ;  /* 0x00100000d1ff7812 */ /* 0x000fe4000784c0ff */
[----:B-----5:R-:W-:Y:S02]  /*5a40*/  IADD3.X R25, R197, UR8, RZ, P3, !PT ;  /* 0x00000008c5197c10 */ /* 0x020fe40009ffe4ff */
[----:B------:R-:W-:-:S03]  /*5a50*/  LOP3.LUT R200, R200, 0xfffffbff, RZ, 0xc0, !PT ;  /* 0xfffffbffc8c87812 */ /* 0x000fc600078ec0ff */
[----:B------:R0:W3:Y:S01]  /*5a60*/  LDG.E.U8 R24, desc[UR32][R24.64] ;  /* 0x0000002018187981 */ /* 0x0000e2000c1e1100 */
[----:B------:R-:W-:Y:S01]  /*5a70*/  FMUL R35, R35, UR9 ;  /* 0x0000000923237c20 */ /* 0x000fe20008400000 */
[----:B------:R-:W-:Y:S01]  /*5a80*/  FMUL R36, R36, UR9 ;  /* 0x0000000924247c20 */ /* 0x000fe20008400000 */
[----:B------:R-:W-:Y:S01]  /*5a90*/  FMUL R37, R37, UR9 ;  /* 0x0000000925257c20 */ /* 0x000fe20008400000 */
[----:B------:R-:W-:Y:S01]  /*5aa0*/  FMUL R30, R30, UR9 ;  /* 0x000000091e1e7c20 */ /* 0x000fe20008400000 */
[----:B------:R-:W-:Y:S01]  /*5ab0*/  FMUL R38, R38, UR9 ;  /* 0x0000000926267c20 */ /* 0x000fe20008400000 */
[----:B------:R-:W-:Y:S01]  /*5ac0*/  @P2 LOP3.LUT R200, R200, 0x400, RZ, 0xfc, !PT ;  /* 0x00000400c8c82812 */ /* 0x000fe200078efcff */
[----:B------:R-:W-:Y:S01]  /*5ad0*/  FMUL R197, R55, UR9 ;  /* 0x0000000937c57c20 */ /* 0x000fe20008400000 */
[----:B0-----:R-:W-:Y:S01]  /*5ae0*/  FMNMX R25, R214, R212, !PT ;  /* 0x000000d4d6197209 */ /* 0x001fe20007800000 */
[----:B------:R-:W-:Y:S01]  /*5af0*/  FMUL R39, R39, UR9 ;  /* 0x0000000927277c20 */ /* 0x000fe20008400000 */
[----:B------:R-:W-:Y:S01]  /*5b00*/  LOP3.LUT P2, RZ, R209, 0x200000, RZ, 0xc0, !PT ;  /* 0x00200000d1ff7812 */ /* 0x000fe2000784c0ff */
[----:B------:R-:W-:Y:S01]  /*5b10*/  FMUL R40, R40, UR9 ;  /* 0x0000000928287c20 */ /* 0x000fe20008400000 */
[----:B------:R-:W-:Y:S01]  /*5b20*/  FMNMX R25, R217, R25, !PT ;  /* 0x00000019d9197209 */ /* 0x000fe20007800000 */
[----:B------:R-:W-:Y:S01]  /*5b30*/  FMUL R41, R41, UR9 ;  /* 0x0000000929297c20 */ /* 0x000fe20008400000 */
[----:B------:R-:W-:Y:S01]  /*5b40*/  FMUL R42, R42, UR9 ;  /* 0x000000092a2a7c20 */ /* 0x000fe20008400000 */
[----:B------:R-:W-:Y:S01]  /*5b50*/  FMUL R43, R43, UR9 ;  /* 0x000000092b2b7c20 */ /* 0x000fe20008400000 */
[----:B------:R-:W-:Y:S01]  /*5b60*/  FMNMX R25, R216, R25, !PT ;  /* 0x00000019d8197209 */ /* 0x000fe20007800000 */
[----:B------:R-:W-:Y:S01]  /*5b70*/  FMUL R54, R54, UR9 ;  /* 0x0000000936367c20 */ /* 0x000fe20008400000 */
[----:B------:R-:W-:Y:S01]  /*5b80*/  LOP3.LUT P4, RZ, R209, 0x2000000, RZ, 0xc0, !PT ;  /* 0x02000000d1ff7812 */ /* 0x000fe2000788c0ff */
[----:B------:R-:W-:Y:S01]  /*5b90*/  BAR.SYNC.DEFER_BLOCKING 0x0 ;  /* 0x0000000000007b1d */ /* 0x000fe20000010000 */
[----:B------:R-:W-:-:S02]  /*5ba0*/  FMNMX R25, R221, R25, !PT ;  /* 0x00000019dd197209 */ /* 0x000fc40007800000 */
[----:B------:R-:W-:Y:S02]  /*5bb0*/  LOP3.LUT R200, R200, 0xfffff7ff, RZ, 0xc0, !PT ;  /* 0xfffff7ffc8c87812 */ /* 0x000fe400078ec0ff */
[----:B------:R-:W-:Y:S02]  /*5bc0*/  FMNMX R25, R222, R25, !PT ;  /* 0x00000019de197209 */ /* 0x000fe40007800000 */
[----:B------:R-:W-:Y:S02]  /*5bd0*/  @P2 LOP3.LUT R200, R200, 0x800, RZ, 0xfc, !PT ;  /* 0x00000800c8c82812 */ /* 0x000fe400078efcff */
[----:B------:R-:W-:Y:S02]  /*5be0*/  LOP3.LUT P2, RZ, R209, 0x400000, RZ, 0xc0, !PT ;  /* 0x00400000d1ff7812 */ /* 0x000fe4000784c0ff */
[----:B------:R-:W-:-:S04]  /*5bf0*/  FMNMX R25, R225, R25, !PT ;  /* 0x00000019e1197209 */ /* 0x000fc80007800000 */
[----:B------:R-:W-:Y:S02]  /*5c00*/  FMNMX R25, R226, R25, !PT ;  /* 0x00000019e2197209 */ /* 0x000fe40007800000 */
[----:B------:R-:W-:Y:S02]  /*5c10*/  LOP3.LUT R200, R200, 0xffffefff, RZ, 0xc0, !PT ;  /* 0xffffefffc8c87812 */ /* 0x000fe400078ec0ff */
[----:B------:R-:W-:-:S03]  /*5c20*/  FMNMX R25, R229, R25, !PT ;  /* 0x00000019e5197209 */ /* 0x000fc60007800000 */
[----:B------:R-:W-:Y:S02]  /*5c30*/  @P2 LOP3.LUT R200, R200, 0x1000, RZ, 0xfc, !PT ;  /* 0x00001000c8c82812 */ /* 0x000fe400078efcff */
[----:B------:R-:W-:Y:S02]  /*5c40*/  FMNMX R25, R230, R25, !PT ;  /* 0x00000019e6197209 */ /* 0x000fe40007800000 */
[----:B------:R-:W-:Y:S02]  /*5c50*/  LOP3.LUT P2, RZ, R209, 0x8000000, RZ, 0xc0, !PT ;  /* 0x08000000d1ff7812 */ /* 0x000fe4000784c0ff */
[----:B------:R-:W-:-:S04]  /*5c60*/  FMNMX R25, R77, R25, !PT ;  /* 0x000000194d197209 */ /* 0x000fc80007800000 */
[----:B------:R-:W-:Y:S02]  /*5c70*/  FMNMX R25, R78, R25, !PT ;  /* 0x000000194e197209 */ /* 0x000fe40007800000 */
[----:B------:R-:W-:Y:S02]  /*5c80*/  LOP3.LUT R200, R200, 0xffffdfff, RZ, 0xc0, !PT ;  /* 0xffffdfffc8c87812 */ /* 0x000fe400078ec0ff */
[----:B------:R-:W-:-:S03]  /*5c90*/  FMNMX R25, R81, R25, !PT ;  /* 0x0000001951197209 */ /* 0x000fc60007800000 */
[----:B------:R-:W-:Y:S02]  /*5ca0*/  @P2 LOP3.LUT R200, R200, 0x2000, RZ, 0xfc, !PT ;  /* 0x00002000c8c82812 */ /* 0x000fe400078efcff */
[----:B------:R-:W-:Y:S02]  /*5cb0*/  LOP3.LUT P2, RZ, R209, 0x10000000, RZ, 0xc0, !PT ;  /* 0x10000000d1ff7812 */ /* 0x000fe4000784c0ff */
[----:B------:R-:W-:-:S04]  /*5cc0*/  FMNMX R25, R82, R25, !PT ;  /* 0x0000001952197209 */ /* 0x000fc80007800000 */
[----:B------:R-:W-:Y:S02]  /*5cd0*/  FMNMX R25, R85, R25, !PT ;  /* 0x0000001955197209 */ /* 0x000fe40007800000 */
[----:B------:R-:W-:Y:S02]  /*5ce0*/  LOP3.LUT R200, R200, 0xffffbfff, RZ, 0xc0, !PT ;  /* 0xffffbfffc8c87812 */ /* 0x000fe400078ec0ff */
[----:B------:R-:W-:-:S03]  /*5cf0*/  FMNMX R25, R86, R25, !PT ;  /* 0x0000001956197209 */ /* 0x000fc60007800000 */
[----:B------:R-:W-:Y:S02]  /*5d00*/  @P2 LOP3.LUT R200, R200, 0x4000, RZ, 0xfc, !PT ;  /* 0x00004000c8c82812 */ /* 0x000fe400078efcff */
[----:B------:R-:W0:Y:S01]  /*5d10*/  SHFL.BFLY PT, R50, R25, 0x2, 0x1f ;  /* 0x0c401f0019327f89 */ /* 0x000e2200000e0000 */
[----:B------:R-:W-:Y:S02]  /*5d20*/  LOP3.LUT P2, RZ, R209, 0x20000000, RZ, 0xc0, !PT ;  /* 0x20000000d1ff7812 */ /* 0x000fe4000784c0ff */
[----:B------:R-:W-:-:S11]  /*5d30*/  LOP3.LUT R200, R200, 0xffff7fff, RZ, 0xc0, !PT ;  /* 0xffff7fffc8c87812 */ /* 0x000fd600078ec0ff */
[----:B------:R-:W-:Y:S02]  /*5d40*/  @P2 LOP3.LUT R200, R200, 0x8000, RZ, 0xfc, !PT ;  /* 0x00008000c8c82812 */ /* 0x000fe400078efcff */
[----:B------:R-:W-:-:S04]  /*5d50*/  LOP3.LUT P2, RZ, R209, 0x40000000, RZ, 0xc0, !PT ;  /* 0x40000000d1ff7812 */ /* 0x000fc8000784c0ff */
[----:B------:R-:W-:Y:S02]  /*5d60*/  FSEL R35, R35, -INF , !P2 ;  /* 0xff80000023237808 */ /* 0x000fe40005000000 */
[----:B------:R-:W-:Y:S02]  /*5d70*/  LOP3.LUT P2, RZ, R200, 0x8000, RZ, 0xc0, !PT ;  /* 0x00008000c8ff7812 */ /* 0x000fe4000784c0ff */
[----:B0-----:R-:W-:Y:S02]  /*5d80*/  FMNMX R50, R25, R50, !PT ;  /* 0x0000003219327209 */ /* 0x001fe40007800000 */
[----:B------:R-:W-:Y:S02]  /*5d90*/  FSEL R36, R36, -INF , !P2 ;  /* 0xff80000024247808 */ /* 0x000fe40005000000 */
[----:B------:R-:W-:Y:S01]  /*5da0*/  LOP3.LUT P2, RZ, R200, 0x4000, RZ, 0xc0, !PT ;  /* 0x00004000c8ff7812 */ /* 0x000fe2000784c0ff */
[----:B------:R-:W0:Y:S01]  /*5db0*/  SHFL.BFLY PT, R25, R50, 0x1, 0x1f ;  /* 0x0c201f0032197f89 */ /* 0x000e2200000e0000 */
[----:B------:R-:W-:-:S02]  /*5dc0*/  FSEL R30, R30, -INF , !P0 ;  /* 0xff8000001e1e7808 */ /* 0x000fc40004000000 */
[----:B------:R-:W-:Y:S02]  /*5dd0*/  FSEL R37, R37, -INF , !P2 ;  /* 0xff80000025257808 */ /* 0x000fe40005000000 */
[----:B------:R-:W-:Y:S02]  /*5de0*/  LOP3.LUT P2, RZ, R200, 0x2000, RZ, 0xc0, !PT ;  /* 0x00002000c8ff7812 */ /* 0x000fe4000784c0ff */
[----:B------:R-:W-:Y:S02]  /*5df0*/  FMNMX R55, R26, R27, !PT ;  /* 0x0000001b1a377209 */ /* 0x000fe40007800000 */
[----:B------:R-:W-:Y:S02]  /*5e00*/  FSEL R38, R38, -INF , !P2 ;  /* 0xff80000026267808 */ /* 0x000fe40005000000 */
[----:B------:R-:W-:Y:S02]  /*5e10*/  FMNMX R55, R30, R55, !PT ;  /* 0x000000371e377209 */ /* 0x000fe40007800000 */
[----:B------:R-:W-:-:S02]  /*5e20*/  LOP3.LUT P2, RZ, R200, 0x1000, RZ, 0xc0, !PT ;  /* 0x00001000c8ff7812 */ /* 0x000fc4000784c0ff */
[----:B------:R-:W-:Y:S02]  /*5e30*/  FMNMX R55, R31, R55, !PT ;  /* 0x000000371f377209 */ /* 0x000fe40007800000 */
[----:B------:R-:W-:Y:S02]  /*5e40*/  FSEL R39, R39, -INF , !P2 ;  /* 0xff80000027277808 */ /* 0x000fe40005000000 */
[----:B------:R-:W-:Y:S02]  /*5e50*/  LOP3.LUT P2, RZ, R200, 0x800, RZ, 0xc0, !PT ;  /* 0x00000800c8ff7812 */ /* 0x000fe4000784c0ff */
[----:B------:R-:W-:Y:S02]  /*5e60*/  FMNMX R55, R34, R55, !PT ;  /* 0x0000003722377209 */ /* 0x000fe40007800000 */
[----:B------:R-:W-:Y:S02]  /*5e70*/  FSEL R40, R40, -INF , !P2 ;  /* 0xff80000028287808 */ /* 0x000fe40005000000 */
[----:B------:R-:W-:-:S02]  /*5e80*/  LOP3.LUT P2, RZ, R200, 0x400, RZ, 0xc0, !PT ;  /* 0x00000400c8ff7812 */ /* 0x000fc4000784c0ff */
[----:B------:R-:W-:Y:S02]  /*5e90*/  FMNMX R55, R35, R55, !PT ;  /* 0x0000003723377209 */ /* 0x000fe40007800000 */
[----:B------:R-:W-:Y:S02]  /*5ea0*/  FSEL R41, R41, -INF , !P2 ;  /* 0xff80000029297808 */ /* 0x000fe40005000000 */
[----:B------:R-:W-:Y:S02]  /*5eb0*/  LOP3.LUT P2, RZ, R200, 0x200, RZ, 0xc0, !PT ;  /* 0x00000200c8ff7812 */ /* 0x000fe4000784c0ff */
[----:B------:R-:W-:Y:S02]  /*5ec0*/  FMNMX R55, R38, R55, !PT ;  /* 0x0000003726377209 */ /* 0x000fe40007800000 */
[----:B0-----:R-:W-:Y:S02]  /*5ed0*/  FMNMX R50, R50, R25, !PT ;  /* 0x0000001932327209 */ /* 0x001fe40007800000 */
[----:B------:R-:W-:-:S02]  /*5ee0*/  LOP3.LUT P0, RZ, R209, 0x20000, RZ, 0xc0, !PT ;  /* 0x00020000d1ff7812 */ /* 0x000fc4000780c0ff */
[----:B------:R-:W-:Y:S02]  /*5ef0*/  FSEL R42, R42, -INF , !P2 ;  /* 0xff8000002a2a7808 */ /* 0x000fe40005000000 */
[----:B------:R-:W-:Y:S02]  /*5f00*/  FMNMX R25, R39, R55, !PT ;  /* 0x0000003727197209 */ /* 0x000fe40007800000 */
[----:B------:R-:W-:Y:S02]  /*5f10*/  FSEL R43, R43, -INF , !P0 ;  /* 0xff8000002b2b7808 */ /* 0x000fe40004000000 */
[----:B------:R-:W-:-:S04]  /*5f20*/  FMNMX R25, R42, R25, !PT ;  /* 0x000000192a197209 */ /* 0x000fc80007800000 */
[----:B------:R-:W-:-:S04]  /*5f30*/  FMNMX R25, R43, R25, !PT ;  /* 0x000000192b197209 */ /* 0x000fc80007800000 */
[----:B------:R-:W-:-:S04]  /*5f40*/  FMNMX R25, R46, R25, !PT ;  /* 0x000000192e197209 */ /* 0x000fc80007800000 */
[----:B------:R-:W-:Y:S02]  /*5f50*/  FMNMX R25, R47, R25, !PT ;  /* 0x000000192f197209 */ /* 0x000fe40007800000 */
[----:B------:R-:W-:Y:S02]  /*5f60*/  FSEL R54, R54, -INF , !P1 ;  /* 0xff80000036367808 */ /* 0x000fe40004800000 */
[----:B------:R-:W-:Y:S02]  /*5f70*/  ISETP.GT.U32.AND P1, PT, R207, R202, PT ;  /* 0x000000cacf00720c */ /* 0x000fe40003f24070 */
[----:B------:R-:W-:Y:S02]  /*5f80*/  FMNMX R25, R183, R25, !PT ;  /* 0x00000019b7197209 */ /* 0x000fe40007800000 */
[----:B------:R-:W-:Y:S02]  /*5f90*/  ISETP.GT.U32.AND.EX P1, PT, R65, RZ, PT, P1 ;  /* 0x000000ff4100720c */ /* 0x000fe40003f24110 */
[----:B------:R-:W-:-:S02]  /*5fa0*/  FMNMX R25, R51, R25, !PT ;  /* 0x0000001933197209 */ /* 0x000fc40007800000 */
[----:B------:R-:W-:Y:S02]  /*5fb0*/  FSEL R197, R197, -INF , !P1 ;  /* 0xff800000c5c57808 */ /* 0x000fe40004800000 */
[----:B------:R-:W-:-:S04]  /*5fc0*/  FMNMX R25, R54, R25, !PT ;  /* 0x0000001936197209 */ /* 0x000fc80007800000 */
[----:B------:R-:W-:-:S05]  /*5fd0*/  FMNMX R25, R197, R25, !PT ;  /* 0x00000019c5197209 */ /* 0x000fca0007800000 */
[----:B------:R-:W0:Y:S02]  /*5fe0*/  SHFL.BFLY PT, R202, R25, 0x2, 0x1f ;  /* 0x0c401f0019ca7f89 */ /* 0x000e2400000e0000 */
[----:B0-----:R-:W-:-:S05]  /*5ff0*/  FMNMX R202, R25, R202, !PT ;  /* 0x000000ca19ca7209 */ /* 0x001fca0007800000 */
[----:B------:R-:W0:Y:S01]  /*6000*/  SHFL.BFLY PT, R25, R202, 0x1, 0x1f ;  /* 0x0c201f00ca197f89 */ /* 0x000e2200000e0000 */
[----:B------:R-:W-:Y:S02]  /*6010*/  FMNMX R50, R50, R178, !PT ;  /* 0x000000b232327209 */ /* 0x000fe40007800000 */
[----:B------:R-:W-:-:S03]  /*6020*/  ISETP.GT.U32.AND.EX P3, PT, R59, RZ, PT, P4 ;  /* 0x000000ff3b00720c */ /* 0x000fc60003f64140 */
[----:B------:R-:W-:Y:S01]  /*6030*/  FADD R82, R82, -R50 ;  /* 0x8000003252527221 */ /* 0x000fe20000000000 */
[----:B0-----:R-:W-:Y:S02]  /*6040*/  FMNMX R25, R202, R25, !PT ;  /* 0x00000019ca197209 */ /* 0x001fe40007800000 */
[----:B------:R-:W-:-:S04]  /*6050*/  FMNMX R202, R218, R210, !PT ;  /* 0x000000d2daca7209 */ /* 0x000fc80007800000 */
[----:B------:R-:W-:-:S04]  /*6060*/  FMNMX R202, R213, R202, !PT ;  /* 0x000000cad5ca7209 */ /* 0x000fc80007800000 */
[----:B------:R-:W-:Y:S01]  /*6070*/  FMNMX R202, R215, R202, !PT ;  /* 0x000000cad7ca7209 */ /* 0x000fe20007800000 */
[----:B------:R-:W-:-:S03]  /*6080*/  FMUL R59, R82, 1.4426950216293334961 ;  /* 0x3fb8aa3b523b7820 */ /* 0x000fc60000400000 */
[----:B------:R-:W-:Y:S02]  /*6090*/  FMNMX R202, R219, R202, !PT ;  /* 0x000000cadbca7209 */ /* 0x000fe40007800000 */
[----:B------:R-:W-:Y:S02]  /*60a0*/  FMNMX R82, R25, R0, !PT ;  /* 0x0000000019527209 */ /* 0x000fe40007800000 */
[----:B------:R-:W-:-:S04]  /*60b0*/  FMNMX R25, R220, R202, !PT ;  /* 0x000000cadc197209 */ /* 0x000fc80007800000 */
[----:B------:R-:W-:-:S04]  /*60c0*/  FMNMX R25, R223, R25, !PT ;  /* 0x00000019df197209 */ /* 0x000fc80007800000 */
[----:B------:R-:W-:-:S04]  /*60d0*/  FMNMX R25, R224, R25, !PT ;  /* 0x00000019e0197209 */ /* 0x000fc80007800000 */
[----:B------:R-:W-:-:S04]  /*60e0*/  FMNMX R25, R227, R25, !PT ;  /* 0x00000019e3197209 */ /* 0x000fc80007800000 */
[----:B------:R-:W-:-:S04]  /*60f0*/  FMNMX R25, R228, R25, !PT ;  /* 0x00000019e4197209 */ /* 0x000fc80007800000 */
[----:B------:R-:W-:-:S04]  /*6100*/  FMNMX R25, R75, R25, !PT ;  /* 0x000000194b197209 */ /* 0x000fc80007800000 */
[----:B------:R-:W-:-:S04]  /*6110*/  FMNMX R25, R76, R25, !PT ;  /* 0x000000194c197209 */ /* 0x000fc80007800000 */
[----:B------:R-:W-:Y:S01]  /*6120*/  FMNMX R25, R79, R25, !PT ;  /* 0x000000194f197209 */ /* 0x000fe20007800000 */
[----:B------:R-:W-:-:S03]  /*6130*/  FADD R26, R26, -R82 ;  /* 0x800000521a1a7221 */ /* 0x000fc60000000000 */
[----:B------:R-:W-:Y:S01]  /*6140*/  FMNMX R25, R80, R25, !PT ;  /* 0x0000001950197209 */ /* 0x000fe20007800000 */
[----:B------:R-:W-:-:S03]  /*6150*/  FMUL R26, R26, 1.4426950216293334961 ;  /* 0x3fb8aa3b1a1a7820 */ /* 0x000fc60000400000 */
[----:B------:R-:W-:Y:S01]  /*6160*/  FMNMX R25, R83, R25, !PT ;  /* 0x0000001953197209 */ /* 0x000fe20007800000 */
[----:B------:R-:W-:-:S03]  /*6170*/  FADD R203, R77, -R50 ;  /* 0x800000324dcb7221 */ /* 0x000fc60000000000 */
[----:B------:R-:W-:Y:S01]  /*6180*/  FMNMX R25, R84, R25, !PT ;  /* 0x0000001954197209 */ /* 0x000fe20007800000 */
[----:B------:R0:W-:Y:S01]  /*6190*/  MUFU.EX2 R202, R26 ;  /* 0x0000001a00ca7308 */ /* 0x0001e20000000800 */
[----:B------:R-:W-:Y:S01]  /*61a0*/  FMUL R203, R203, 1.4426950216293334961 ;  /* 0x3fb8aa3bcbcb7820 */ /* 0x000fe20000400000 */
[----:B------:R-:W-:Y:S01]  /*61b0*/  STS.U8 [R206+UR23+0x2000], R232 ;  /* 0x002000e8ce007988 */ /* 0x000fe20008000017 */
[----:B------:R-:W-:-:S03]  /*61c0*/  FADD R27, R27, -R82 ;  /* 0x800000521b1b7221 */ /* 0x000fc60000000000 */
[----:B------:R-:W-:Y:S04]  /*61d0*/  STS.U8 [R206+UR23+0x2200], R188 ;  /* 0x002200bcce007988 */ /* 0x000fe80008000017 */
[----:B0-----:R-:W0:Y:S01]  /*61e0*/  SHFL.BFLY PT, R26, R25, 0x2, 0x1f ;  /* 0x0c401f00191a7f89 */ /* 0x001e2200000e0000 */
[----:B------:R-:W-:-:S03]  /*61f0*/  LOP3.LUT P5, RZ, R209, 0x4000000, RZ, 0xc0, !PT ;  /* 0x04000000d1ff7812 */ /* 0x000fc600078ac0ff */
[----:B------:R-:W-:Y:S04]  /*6200*/  STS.U8 [R206+UR23+0x2400], R196 ;  /* 0x002400c4ce007988 */ /* 0x000fe80008000017 */
[----:B------:R-:W-:Y:S04]  /*6210*/  STS.U8 [R206+UR23+0x2600], R189 ;  /* 0x002600bdce007988 */ /* 0x000fe80008000017 */
[----:B------:R-:W-:Y:S04]  /*6220*/  STS.U8 [R206+UR23+0x2800], R68 ;  /* 0x00280044ce007988 */ /* 0x000fe80008000017 */
[----:B------:R-:W-:Y:S04]  /*6230*/  STS.U8 [R206+UR23+0x2a00], R180 ;  /* 0x002a00b4ce007988 */ /* 0x000fe80008000017 */
[----:B------:R-:W-:Y:S04]  /*6240*/  STS.U8 [R206+UR23+0x2c00], R73 ;  /* 0x002c0049ce007988 */ /* 0x000fe80008000017 */
[----:B----4-:R1:W-:Y:S01]  /*6250*/  STS.U8 [R206+UR23+0x2e00], R56 ;  /* 0x002e0038ce007988 */ /* 0x0103e20008000017 */
[----:B------:R-:W-:Y:S01]  /*6260*/  FMUL R27, R27, 1.4426950216293334961 ;  /* 0x3fb8aa3b1b1b7820 */ /* 0x000fe20000400000 */
[----:B------:R-:W-:Y:S01]  /*6270*/  ISETP.GT.U32.AND.EX P1, PT, R57, RZ, PT, P5 ;  /* 0x000000ff3900720c */ /* 0x000fe20003f24150 */
[----:B------:R-:W-:Y:S01]  /*6280*/  FADD R30, R30, -R82 ;  /* 0x800000521e1e7221 */ /* 0x000fe20000000000 */
[----:B-1----:R-:W-:-:S02]  /*6290*/  FADD R206, R78, -R50 ;  /* 0x800000324ece7221 */ /* 0x002fc40000000000 */
[----:B------:R1:W-:Y:S02]  /*62a0*/  MUFU.EX2 R78, R203 ;  /* 0x000000cb004e7308 */ /* 0x0003e40000000800 */
[----:B------:R-:W-:Y:S01]  /*62b0*/  FMUL R206, R206, 1.4426950216293334961 ;  /* 0x3fb8aa3bcece7820 */ /* 0x000fe20000400000 */
[----:B-1----:R-:W-:-:S04]  /*62c0*/  FADD R203, R81, -R50 ;  /* 0x8000003251cb7221 */ /* 0x002fc80000000000 */
[----:B------:R-:W-:Y:S02]  /*62d0*/  FMUL R57, R203, 1.4426950216293334961 ;  /* 0x3fb8aa3bcb397820 */ /* 0x000fe40000400000 */
[----:B------:R1:W-:Y:S01]  /*62e0*/  MUFU.EX2 R203, R27 ;  /* 0x0000001b00cb7308 */ /* 0x0003e20000000800 */
[----:B------:R-:W-:Y:S01]  /*62f0*/  FMUL R30, R30, 1.4426950216293334961 ;  /* 0x3fb8aa3b1e1e7820 */ /* 0x000fe20000400000 */
[----:B-1----:R-:W-:-:S06]  /*6300*/  FADD R27, R42, -R82 ;  /* 0x800000522a1b7221 */ /* 0x002fcc0000000000 */
[----:B------:R-:W-:Y:S01]  /*6310*/  MUFU.EX2 R81, R206 ;  /* 0x000000ce00517308 */ /* 0x000fe20000000800 */
[----:B------:R-:W-:-:S07]  /*6320*/  FMUL R27, R27, 1.4426950216293334961 ;  /* 0x3fb8aa3b1b1b7820 */ /* 0x000fce0000400000 */
[----:B------:R1:W-:Y:S01]  /*6330*/  MUFU.EX2 R206, R30 ;  /* 0x0000001e00ce7308 */ /* 0x0003e20000000800 */
[----:B------:R-:W-:Y:S02]  /*6340*/  LOP3.LUT P4, RZ, R209, 0x1000000, RZ, 0xc0, !PT ;  /* 0x01000000d1ff7812 */ /* 0x000fe4000788c0ff */
[----:B0-----:R-:W-:Y:S01]  /*6350*/  FMNMX R26, R25, R26, !PT ;  /* 0x0000001a191a7209 */ /* 0x001fe20007800000 */
[----:B-1----:R-:W-:-:S04]  /*6360*/  FADD R30, R43, -R82 ;  /* 0x800000522b1e7221 */ /* 0x002fc80000000000 */
[----:B------:R0:W-:Y:S01]  /*6370*/  MUFU.EX2 R43, R27 ;  /* 0x0000001b002b7308 */ /* 0x0001e20000000800 */
[----:B------:R-:W-:Y:S01]  /*6380*/  ISETP.GT.U32.AND.EX P4, PT, R61, RZ, PT, P4 ;  /* 0x000000ff3d00720c */ /* 0x000fe20003f84140 */
[--C-:B------:R-:W-:Y:S01]  /*6390*/  FADD R31, R31, -R82.reuse ;  /* 0x800000521f1f7221 */ /* 0x100fe20000000000 */
[--C-:B0-----:R-:W-:Y:S01]  /*63a0*/  FADD R27, R46, -R82.reuse ;  /* 0x800000522e1b7221 */ /* 0x101fe20000000000 */
[----:B------:R-:W-:-:S03]  /*63b0*/  FADD R61, R47, -R82 ;  /* 0x800000522f3d7221 */ /* 0x000fc60000000000 */
[----:B------:R-:W-:Y:S01]  /*63c0*/  FMUL R27, R27, 1.4426950216293334961 ;  /* 0x3fb8aa3b1b1b7820 */ /* 0x000fe20000400000 */
[----:B------:R-:W0:Y:S03]  /*63d0*/  SHFL.BFLY PT, R25, R26, 0x1, 0x1f ;  /* 0x0c201f001a197f89 */ /* 0x000e2600000e0000 */
[----:B------:R1:W-:Y:S01]  /*63e0*/  MUFU.EX2 R47, R27 ;  /* 0x0000001b002f7308 */ /* 0x0003e20000000800 */
[----:B------:R-:W-:Y:S01]  /*63f0*/  FMUL R31, R31, 1.4426950216293334961 ;  /* 0x3fb8aa3b1f1f7820 */ /* 0x000fe20000400000 */
[----:B-1----:R-:W-:-:S06]  /*6400*/  FMNMX R27, R87, R181, !PT ;  /* 0x000000b5571b7209 */ /* 0x002fcc0007800000 */
[----:B------:R1:W-:Y:S01]  /*6410*/  MUFU.EX2 R207, R31 ;  /* 0x0000001f00cf7308 */ /* 0x0003e20000000800 */
[----:B------:R-:W-:Y:S01]  /*6420*/  FMNMX R27, R28, R27, !PT ;  /* 0x0000001b1c1b7209 */ /* 0x000fe20007800000 */
[----:B------:R-:W-:-:S03]  /*6430*/  FMUL R30, R30, 1.4426950216293334961 ;  /* 0x3fb8aa3b1e1e7820 */ /* 0x000fc60000400000 */
[----:B------:R-:W-:Y:S01]  /*6440*/  FMNMX R27, R29, R27, !PT ;  /* 0x0000001b1d1b7209 */ /* 0x000fe20007800000 */
[--C-:B-1----:R-:W-:Y:S02]  /*6450*/  FADD R31, R51, -R82.reuse ;  /* 0x80000052331f7221 */ /* 0x102fe40000000000 */
[----:B------:R1:W-:Y:S01]  /*6460*/  MUFU.EX2 R46, R30 ;  /* 0x0000001e002e7308 */ /* 0x0003e20000000800 */
[----:B------:R-:W-:Y:S01]  /*6470*/  FMNMX R27, R32, R27, !PT ;  /* 0x0000001b201b7209 */ /* 0x000fe20007800000 */
[----:B------:R-:W-:Y:S01]  /*6480*/  FMUL R31, R31, 1.4426950216293334961 ;  /* 0x3fb8aa3b1f1f7820 */ /* 0x000fe20000400000 */
[----:B-1----:R-:W-:-:S05]  /*6490*/  FADD R30, R54, -R82 ;  /* 0x80000052361e7221 */ /* 0x002fca0000000000 */
[----:B------:R1:W-:Y:S01]  /*64a0*/  MUFU.EX2 R54, R31 ;  /* 0x0000001f00367308 */ /* 0x0003e20000000800 */
[----:B------:R-:W-:Y:S01]  /*64b0*/  LOP3.LUT P2, RZ, R200, 0x100, RZ, 0xc0, !PT ;  /* 0x00000100c8ff7812 */ /* 0x000fe2000784c0ff */
[----:B------:R-:W-:Y:S01]  /*64c0*/  FADD R34, R34, -R82 ;  /* 0x8000005222227221 */ /* 0x000fe20000000000 */
[----:B0-----:R-:W-:Y:S02]  /*64d0*/  FMNMX R25, R26, R25, !PT ;  /* 0x000000191a197209 */ /* 0x001fe40007800000 */
[----:B-1----:R-:W-:-:S04]  /*64e0*/  FMNMX R31, R33, R27, !PT ;  /* 0x0000001b211f7209 */ /* 0x002fc80007800000 */
[----:B------:R-:W-:Y:S02]  /*64f0*/  FMNMX R31, R36, R31, !PT ;  /* 0x0000001f241f7209 */ /* 0x000fe40007800000 */
[----:B------:R-:W-:Y:S02]  /*6500*/  ISETP.GT.U32.AND.EX P2, PT, R65, RZ, PT, P2 ;  /* 0x000000ff4100720c */ /* 0x000fe40003f44120 */
[----:B------:R-:W-:Y:S01]  /*6510*/  FMNMX R31, R37, R31, !PT ;  /* 0x0000001f251f7209 */ /* 0x000fe20007800000 */
[----:B------:R-:W-:Y:S01]  /*6520*/  FMUL R34, R34, 1.4426950216293334961 ;  /* 0x3fb8aa3b22227820 */ /* 0x000fe20000400000 */
[----:B------:R-:W-:Y:S01]  /*6530*/  FMNMX R65, R25, R179, !PT ;  /* 0x000000b319417209 */ /* 0x000fe20007800000 */
[----:B------:R-:W-:Y:S01]  /*6540*/  FMUL R25, R44, UR9 ;  /* 0x000000092c197c20 */ /* 0x000fe20008400000 */
[----:B------:R-:W-:Y:S01]  /*6550*/  FMNMX R31, R40, R31, !PT ;  /* 0x0000001f281f7209 */ /* 0x000fe20007800000 */
[----:B------:R-:W-:Y:S01]  /*6560*/  FADD R35, R35, -R82 ;  /* 0x8000005223237221 */ /* 0x000fe20000000000 */
[----:B------:R0:W-:Y:S01]  /*6570*/  MUFU.EX2 R208, R34 ;  /* 0x0000002200d07308 */ /* 0x0001e20000000800 */
[----:B------:R-:W-:Y:S01]  /*6580*/  FMUL R27, R45, UR9 ;  /* 0x000000092d1b7c20 */ /* 0x000fe20008400000 */
[----:B------:R-:W-:Y:S01]  /*6590*/  FSEL R25, R25, -INF , !P1 ;  /* 0xff80000019197808 */ /* 0x000fe20004800000 */
[----:B------:R-:W-:Y:S01]  /*65a0*/  FMUL R30, R30, 1.4426950216293334961 ;  /* 0x3fb8aa3b1e1e7820 */ /* 0x000fe20000400000 */
[----:B------:R-:W-:Y:S01]  /*65b0*/  LOP3.LUT P5, RZ, R209, 0x800000, RZ, 0xc0, !PT ;  /* 0x00800000d1ff7812 */ /* 0x000fe200078ac0ff */
[----:B------:R-:W-:Y:S01]  /*65c0*/  FMUL R35, R35, 1.4426950216293334961 ;  /* 0x3fb8aa3b23237820 */ /* 0x000fe20000400000 */
[----:B------:R-:W-:Y:S01]  /*65d0*/  FMUL R26, R48, UR9 ;  /* 0x00000009301a7c20 */ /* 0x000fe20008400000 */
[----:B0-----:R-:W-:-:S02]  /*65e0*/  FMNMX R34, R41, R31, !PT ;  /* 0x0000001f29227209 */ /* 0x001fc40007800000 */
[----:B------:R-:W-:Y:S02]  /*65f0*/  FSEL R27, R27, -INF , !P3 ;  /* 0xff8000001b1b7808 */ /* 0x000fe40005800000 */
[----:B------:R-:W-:Y:S02]  /*6600*/  FMNMX R34, R25, R34, !PT ;  /* 0x0000002219227209 */ /* 0x000fe40007800000 */
[----:B------:R-:W-:Y:S01]  /*6610*/  ISETP.GT.U32.AND.EX P5, PT, R63, RZ, PT, P5 ;  /* 0x000000ff3f00720c */ /* 0x000fe20003fa4150 */
[----:B------:R0:W-:Y:S01]  /*6620*/  MUFU.EX2 R209, R35 ;  /* 0x0000002300d17308 */ /* 0x0001e20000000800 */
[----:B------:R-:W-:Y:S02]  /*6630*/  LOP3.LUT P0, RZ, R200, 0x80, RZ, 0xc0, !PT ;  /* 0x00000080c8ff7812 */ /* 0x000fe4000780c0ff */
[----:B------:R-:W-:-:S05]  /*6640*/  FSEL R26, R26, -INF , !P4 ;  /* 0xff8000001a1a7808 */ /* 0x000fca0006000000 */
[----:B------:R1:W-:Y:S01]  /*6650*/  MUFU.EX2 R63, R30 ;  /* 0x0000001e003f7308 */ /* 0x0003e20000000800 */
[----:B0-----:R-:W-:Y:S01]  /*6660*/  FMNMX R35, R27, R34, !PT ;  /* 0x000000221b237209 */ /* 0x001fe20007800000 */
[----:B------:R-:W-:Y:S01]  /*6670*/  FMUL R31, R52, UR9 ;  /* 0x00000009341f7c20 */ /* 0x000fe20008400000 */
[----:B------:R-:W-:Y:S01]  /*6680*/  ISETP.GT.U32.AND.EX P6, PT, R67, RZ, PT, P0 ;  /* 0x000000ff4300720c */ /* 0x000fe20003fc4100 */
[----:B-1----:R-:W-:Y:S01]  /*6690*/  FMUL R30, R49, UR9 ;  /* 0x00000009311e7c20 */ /* 0x002fe20008400000 */
[----:B------:R-:W-:Y:S01]  /*66a0*/  FMNMX R35, R26, R35, !PT ;  /* 0x000000231a237209 */ /* 0x000fe20007800000 */
[----:B------:R-:W-:-:S03]  /*66b0*/  FMUL R34, R53, UR9 ;  /* 0x0000000935227c20 */ /* 0x000fc60008400000 */
[----:B------:R-:W-:Y:S02]  /*66c0*/  FSEL R30, R30, -INF , !P5 ;  /* 0xff8000001e1e7808 */ /* 0x000fe40006800000 */
[----:B------:R-:W-:Y:S02]  /*66d0*/  FSEL R31, R31, -INF , !P6 ;  /* 0xff8000001f1f7808 */ /* 0x000fe40007000000 */
[----:B------:R-:W-:Y:S02]  /*66e0*/  FMNMX R35, R30, R35, !PT ;  /* 0x000000231e237209 */ /* 0x000fe40007800000 */
[----:B------:R-:W-:Y:S02]  /*66f0*/  FSEL R34, R34, -INF , !P2 ;  /* 0xff80000022227808 */ /* 0x000fe40005000000 */
[----:B------:R-:W-:-:S04]  /*6700*/  FMNMX R35, R31, R35, !PT ;  /* 0x000000231f237209 */ /* 0x000fc80007800000 */
[----:B------:R-:W-:Y:S01]  /*6710*/  FMNMX R35, R34, R35, !PT ;  /* 0x0000002322237209 */ /* 0x000fe20007800000 */
[----:B------:R-:W-:-:S04]  /*6720*/  FADD R211, R38, -R82 ;  /* 0x8000005226d37221 */ /* 0x000fc80000000000 */
[----:B------:R-:W0:Y:S01]  /*6730*/  SHFL.BFLY PT, R38, R35, 0x2, 0x1f ;  /* 0x0c401f0023267f89 */ /* 0x000e2200000e0000 */
[----:B------:R-:W1:Y:S01]  /*6740*/  S2R R251, SR_TID.X ;  /* 0x0000000000fb7919 */ /* 0x000e620000002100 */
[----:B0-----:R-:W-:-:S05]  /*6750*/  FMNMX R38, R35, R38, !PT ;  /* 0x0000002623267209 */ /* 0x001fca0007800000 */
[----:B------:R-:W0:Y:S01]  /*6760*/  SHFL.BFLY PT, R35, R38, 0x1, 0x1f ;  /* 0x0c201f0026237f89 */ /* 0x000e2200000e0000 */
[----:B------:R-:W-:Y:S01]  /*6770*/  FADD R83, R83, -R65 ;  /* 0x8000004153537221 */ /* 0x000fe20000000000 */
[----:B------:R-:W-:-:S03]  /*6780*/  FADD R214, R214, -R50 ;  /* 0x80000032d6d67221 */ /* 0x000fc60000000000 */
[----:B------:R-:W-:Y:S01]  /*6790*/  FMUL R83, R83, 1.4426950216293334961 ;  /* 0x3fb8aa3b53537820 */ /* 0x000fe20000400000 */
[--C-:B------:R-:W-:Y:S01]  /*67a0*/  FADD R212, R212, -R50.reuse ;  /* 0x80000032d4d47221 */ /* 0x100fe20000000000 */
[--C-:B------:R-:W-:Y:S01]  /*67b0*/  FADD R217, R217, -R50.reuse ;  /* 0x80000032d9d97221 */ /* 0x100fe20000000000 */
[----:B------:R-:W-:Y:S01]  /*67c0*/  FADD R216, R216, -R50 ;  /* 0x80000032d8d87221 */ /* 0x000fe20000000000 */
[----:B------:R-:W-:Y:S01]  /*67d0*/  FADD R183, R183, -R82 ;  /* 0x80000052b7b77221 */ /* 0x000fe20000000000 */
[--C-:B------:R-:W-:Y:S01]  /*67e0*/  FADD R221, R221, -R50.reuse ;  /* 0x80000032dddd7221 */ /* 0x100fe20000000000 */
[--C-:B------:R-:W-:Y:S01]  /*67f0*/  FADD R188, R222, -R50.reuse ;  /* 0x80000032debc7221 */ /* 0x100fe20000000000 */
[--C-:B------:R-:W-:Y:S01]  /*6800*/  FADD R225, R225, -R50.reuse ;  /* 0x80000032e1e17221 */ /* 0x100fe20000000000 */
[----:B------:R-:W-:Y:S01]  /*6810*/  FADD R226, R226, -R50 ;  /* 0x80000032e2e27221 */ /* 0x000fe20000000000 */
[----:B------:R-:W-:Y:S01]  /*6820*/  FMUL R55, R214, 1.4426950216293334961 ;  /* 0x3fb8aa3bd6377820 */ /* 0x000fe20000400000 */
[----:B------:R-:W-:Y:S01]  /*6830*/  FMUL R56, R212, 1.4426950216293334961 ;  /* 0x3fb8aa3bd4387820 */ /* 0x000fe20000400000 */
[----:B------:R-:W-:Y:S01]  /*6840*/  FMUL R68, R217, 1.4426950216293334961 ;  /* 0x3fb8aa3bd9447820 */ /* 0x000fe20000400000 */
[----:B------:R-:W-:Y:S01]  /*6850*/  FMUL R73, R216, 1.4426950216293334961 ;  /* 0x3fb8aa3bd8497820 */ /* 0x000fe20000400000 */
[--C-:B------:R-:W-:Y:S01]  /*6860*/  FADD R45, R218, -R65.reuse ;  /* 0x80000041da2d7221 */ /* 0x100fe20000000000 */
[----:B0-----:R-:W-:Y:S01]  /*6870*/  FMNMX R35, R38, R35, !PT ;  /* 0x0000002326237209 */ /* 0x001fe20007800000 */
[----:B------:R-:W-:-:S02]  /*6880*/  FADD R38, R84, -R65 ;  /* 0x8000004154267221 */ /* 0x000fc40000000000 */
[----:B------:R0:W-:Y:S01]  /*6890*/  MUFU.EX2 R84, R83 ;  /* 0x0000005300547308 */ /* 0x0001e20000000800 */
[--C-:B------:R-:W-:Y:S01]  /*68a0*/  FADD R210, R210, -R65.reuse ;  /* 0x80000041d2d27221 */ /* 0x100fe20000000000 */
[--C-:B------:R-:W-:Y:S01]  /*68b0*/  FADD R213, R213, -R65.reuse ;  /* 0x80000041d5d57221 */ /* 0x100fe20000000000 */
[--C-:B------:R-:W-:Y:S01]  /*68c0*/  FADD R215, R215, -R65.reuse ;  /* 0x80000041d7d77221 */ /* 0x100fe20000000000 */
[----:B------:R-:W-:Y:S01]  /*68d0*/  FMUL R183, R183, 1.4426950216293334961 ;  /* 0x3fb8aa3bb7b77820 */ /* 0x000fe20000400000 */
[----:B------:R-:W-:Y:S01]  /*68e0*/  FMUL R180, R221, 1.4426950216293334961 ;  /* 0x3fb8aa3bddb47820 */ /* 0x000fe20000400000 */
[----:B0-----:R-:W-:Y:S01]  /*68f0*/  FMNMX R83, R35, R177, !PT ;  /* 0x000000b123537209 */ /* 0x001fe20007800000 */
[----:B------:R-:W-:Y:S01]  /*6900*/  FMUL R188, R188, 1.4426950216293334961 ;  /* 0x3fb8aa3bbcbc7820 */ /* 0x000fe20000400000 */
[----:B------:R-:W-:Y:S01]  /*6910*/  FMUL R189, R225, 1.4426950216293334961 ;  /* 0x3fb8aa3be1bd7820 */ /* 0x000fe20000400000 */
[----:B------:R-:W-:Y:S01]  /*6920*/  FMUL R196, R226, 1.4426950216293334961 ;  /* 0x3fb8aa3be2c47820 */ /* 0x000fe20000400000 */
[--C-:B------:R-:W-:Y:S01]  /*6930*/  FADD R219, R219, -R65.reuse ;  /* 0x80000041dbdb7221 */ /* 0x100fe20000000000 */
[--C-:B------:R-:W-:Y:S01]  /*6940*/  FADD R67, R220, -R65.reuse ;  /* 0x80000041dc437221 */ /* 0x100fe20000000000 */
[--C-:B------:R-:W-:Y:S01]  /*6950*/  FADD R223, R223, -R65.reuse ;  /* 0x80000041dfdf7221 */ /* 0x100fe20000000000 */
[----:B------:R-:W-:Y:S01]  /*6960*/  FADD R224, R224, -R65 ;  /* 0x80000041e0e07221 */ /* 0x000fe20000000000 */
[----:B------:R-:W-:Y:S01]  /*6970*/  FADD R39, R39, -R82 ;  /* 0x8000005227277221 */ /* 0x000fe20000000000 */
[----:B------:R-:W-:Y:S01]  /*6980*/  FADD R35, R87, -R83 ;  /* 0x8000005357237221 */ /* 0x000fe20000000000 */
[----:B------:R-:W-:Y:S01]  /*6990*/  FMUL R45, R45, 1.4426950216293334961 ;  /* 0x3fb8aa3b2d2d7820 */ /* 0x000fe20000400000 */
[----:B------:R-:W-:Y:S01]  /*69a0*/  FMUL R48, R210, 1.4426950216293334961 ;  /* 0x3fb8aa3bd2307820 */ /* 0x000fe20000400000 */
[----:B------:R-:W-:Y:S01]  /*69b0*/  FMUL R49, R213, 1.4426950216293334961 ;  /* 0x3fb8aa3bd5317820 */ /* 0x000fe20000400000 */
[----:B------:R-:W-:Y:S01]  /*69c0*/  FMUL R52, R215, 1.4426950216293334961 ;  /* 0x3fb8aa3bd7347820 */ /* 0x000fe20000400000 */
[----:B------:R0:W-:Y:S01]  /*69d0*/  MUFU.EX2 R51, R183 ;  /* 0x000000b700337308 */ /* 0x0001e20000000800 */
[----:B------:R4:W-:Y:S01]  /*69e0*/  STS.U8 [R204+UR23+0x2280], R190 ;  /* 0x002280becc007988 */ /* 0x0009e20008000017 */
[----:B------:R-:W-:Y:S01]  /*69f0*/  FMUL R53, R219, 1.4426950216293334961 ;  /* 0x3fb8aa3bdb357820 */ /* 0x000fe20000400000 */
[----:B------:R-:W-:Y:S01]  /*6a00*/  FMUL R67, R67, 1.4426950216293334961 ;  /* 0x3fb8aa3b43437820 */ /* 0x000fe20000400000 */
[----:B------:R-:W-:Y:S01]  /*6a10*/  FMUL R39, R39, 1.4426950216293334961 ;  /* 0x3fb8aa3b27277820 */ /* 0x000fe20000400000 */
[----:B------:R-:W-:Y:S01]  /*6a20*/  FMUL R38, R38, 1.4426950216293334961 ;  /* 0x3fb8aa3b26267820 */ /* 0x000fe20000400000 */
[----:B------:R-:W-:-:S02]  /*6a30*/  FMUL R35, R35, 1.4426950216293334961 ;  /* 0x3fb8aa3b23237820 */ /* 0x000fc40000400000 */
[----:B------:R-:W-:Y:S01]  /*6a40*/  MUFU.EX2 R55, R55 ;  /* 0x0000003700377308 */ /* 0x000fe20000000800 */
[----:B0-----:R-:W-:Y:S01]  /*6a50*/  FMUL R183, R223, 1.4426950216293334961 ;  /* 0x3fb8aa3bdfb77820 */ /* 0x001fe20000400000 */
[----:B----4-:R-:W-:Y:S01]  /*6a60*/  FMUL R190, R224, 1.4426950216293334961 ;  /* 0x3fb8aa3be0be7820 */ /* 0x010fe20000400000 */
[----:B------:R-:W-:Y:S05]  /*6a70*/  STS.U8 [R204+UR23+0x2c80], R62 ;  /* 0x002c803ecc007988 */ /* 0x000fea0008000017 */
[----:B------:R-:W0:Y:S01]  /*6a80*/  MUFU.EX2 R56, R56 ;  /* 0x0000003800387308 */ /* 0x000e220000000800 */
[----:B------:R-:W-:-:S07]  /*6a90*/  FADD R181, R181, -R83 ;  /* 0x80000053b5b57221 */ /* 0x000fce0000000000 */
[----:B------:R-:W-:Y:S01]  /*6aa0*/  MUFU.EX2 R68, R68 ;  /* 0x0000004400447308 */ /* 0x000fe20000000800 */
[----:B------:R4:W-:Y:S07]  /*6ab0*/  STS.U8 [R204+UR23+0x2480], R198 ;  /* 0x002480c6cc007988 */ /* 0x0009ee0008000017 */
[----:B------:R-:W5:Y:S01]  /*6ac0*/  MUFU.EX2 R73, R73 ;  /* 0x0000004900497308 */ /* 0x000f620000000800 */
[----:B--2---:R2:W-:Y:S07]  /*6ad0*/  STS.U8 [R204+UR23+0x2e80], R58 ;  /* 0x002e803acc007988 */ /* 0x0045ee0008000017 */
[----:B------:R-:W-:Y:S01]  /*6ae0*/  MUFU.EX2 R180, R180 ;  /* 0x000000b400b47308 */ /* 0x000fe20000000800 */
[----:B----4-:R-:W-:-:S07]  /*6af0*/  FADD R198, R76, -R65 ;  /* 0x800000414cc67221 */ /* 0x010fce0000000000 */
[----:B------:R-:W-:Y:S01]  /*6b00*/  MUFU.EX2 R188, R188 ;  /* 0x000000bc00bc7308 */ /* 0x000fe20000000800 */
[----:B------:R-:W-:-:S07]  /*6b10*/  FADD R85, R85, -R50 ;  /* 0x8000003255557221 */ /* 0x000fce0000000000 */
[----:B------:R-:W-:Y:S01]  /*6b20*/  MUFU.EX2 R189, R189 ;  /* 0x000000bd00bd7308 */ /* 0x000fe20000000800 */
[----:B------:R-:W-:-:S07]  /*6b30*/  FADD R86, R86, -R50 ;  /* 0x8000003256567221 */ /* 0x000fce0000000000 */
[----:B------:R-:W4:Y:S01]  /*6b40*/  MUFU.EX2 R196, R196 ;  /* 0x000000c400c47308 */ /* 0x000f220000000800 */
[----:B--2---:R-:W-:Y:S01]  /*6b50*/  FMUL R58, R181, 1.4426950216293334961 ;  /* 0x3fb8aa3bb53a7820 */ /* 0x004fe20000400000 */
[----:B------:R-:W-:-:S06]  /*6b60*/  FADD R181, R28, -R83 ;  /* 0x800000531cb57221 */ /* 0x000fcc0000000000 */
[----:B------:R-:W-:Y:S01]  /*6b70*/  MUFU.EX2 R45, R45 ;  /* 0x0000002d002d7308 */ /* 0x000fe20000000800 */
[----:B------:R-:W-:-:S07]  /*6b80*/  FADD R33, R33, -R83 ;  /* 0x8000005321217221 */ /* 0x000fce0000000000 */
[----:B------:R-:W2:Y:S08]  /*6b90*/  MUFU.EX2 R48, R48 ;  /* 0x0000003000307308 */ /* 0x000eb00000000800 */
[----:B------:R-:W-:Y:S08]  /*6ba0*/  MUFU.EX2 R49, R49 ;  /* 0x0000003100317308 */ /* 0x000ff00000000800 */
[----:B------:R-:W3:Y:S01]  /*6bb0*/  MUFU.EX2 R52, R52 ;  /* 0x0000003400347308 */ /* 0x000ee20000000800 */
[----:B------:R-:W-:-:S07]  /*6bc0*/  FMUL R198, R198, 1.4426950216293334961 ;  /* 0x3fb8aa3bc6c67820 */ /* 0x000fce0000400000 */
[----:B------:R1:W-:Y:S08]  /*6bd0*/  MUFU.EX2 R42, R39 ;  /* 0x00000027002a7308 */ /* 0x0003f00000000800 */
[----:B------:R0:W-:Y:S01]  /*6be0*/  MUFU.EX2 R87, R38 ;  /* 0x0000002600577308 */ /* 0x0001e20000000800 */
[----:B-1----:R-:W-:-:S07]  /*6bf0*/  FADD R39, R75, -R65 ;  /* 0x800000414b277221 */ /* 0x002fce0000000000 */
[----:B------:R1:W-:Y:S01]  /*6c00*/  MUFU.EX2 R62, R35 ;  /* 0x00000023003e7308 */ /* 0x0003e20000000800 */
[----:B0-----:R-:W-:Y:S01]  /*6c10*/  LOP3.LUT R38, R251, 0x1, RZ, 0xc0, !PT ;  /* 0x00000001fb267812 */ /* 0x001fe200078ec0ff */
[----:B------:R-:W-:-:S06]  /*6c20*/  FMUL R39, R39, 1.4426950216293334961 ;  /* 0x3fb8aa3b27277820 */ /* 0x000fcc0000400000 */
[----:B------:R-:W-:Y:S01]  /*6c30*/  MUFU.EX2 R53, R53 ;  /* 0x0000003500357308 */ /* 0x000fe20000000800 */
[----:B-1----:R-:W-:-:S07]  /*6c40*/  LOP3.LUT R35, R251, 0x1c, RZ, 0xc0, !PT ;  /* 0x0000001cfb237812 */ /* 0x002fce00078ec0ff */
[----:B------:R-:W-:Y:S01]  /*6c50*/  MUFU.EX2 R67, R67 ;  /* 0x0000004300437308 */ /* 0x000fe20000000800 */
[----:B------:R-:W-:Y:S01]  /*6c60*/  IMAD R28, R38, 0x2, R35 ;  /* 0x00000002261c7824 */ /* 0x000fe200078e0223 */
[----:B------:R-:W-:-:S06]  /*6c70*/  SHF.R.U32.HI R35, RZ, 0x1, R251 ;  /* 0x00000001ff237819 */ /* 0x000fcc00000116fb */
[----:B------:R-:W-:Y:S01]  /*6c80*/  MUFU.EX2 R183, R183 ;  /* 0x000000b700b77308 */ /* 0x000fe20000000800 */
[----:B------:R-:W-:-:S07]  /*6c90*/  FMUL R85, R85, 1.4426950216293334961 ;  /* 0x3fb8aa3b55557820 */ /* 0x000fce0000400000 */
[----:B------:R-:W0:Y:S01]  /*6ca0*/  MUFU.EX2 R190, R190 ;  /* 0x000000be00be7308 */ /* 0x000e220000000800 */
[----:B------:R-:W-:Y:S01]  /*6cb0*/  FMUL R86, R86, 1.4426950216293334961 ;  /* 0x3fb8aa3b56567820 */ /* 0x000fe20000400000 */
[----:B------:R-:W-:Y:S01]  /*6cc0*/  FADD R80, R80, -R65 ;  /* 0x8000004150507221 */ /* 0x000fe20000000000 */
[----:B------:R1:W-:Y:S01]  /*6cd0*/  STS.U8 [R204+UR23+0x2a80], R182 ;  /* 0x002a80b6cc007988 */ /* 0x0003e20008000017 */
[----:B------:R-:W-:Y:S01]  /*6ce0*/  FMUL R33, R33, 1.4426950216293334961 ;  /* 0x3fb8aa3b21217820 */ /* 0x000fe20000400000 */
[----:B------:R-:W-:Y:S02]  /*6cf0*/  LOP3.LUT P0, RZ, R200, 0x40, RZ, 0xc0, !PT ;  /* 0x00000040c8ff7812 */ /* 0x000fe4000780c0ff */
[----:B------:R5:W-:Y:S01]  /*6d00*/  STS.U8 [R204+UR23+0x2680], R191 ;  /* 0x002680bfcc007988 */ /* 0x000be20008000017 */
[----:B------:R4:W-:Y:S01]  /*6d10*/  MUFU.EX2 R76, R39 ;  /* 0x00000027004c7308 */ /* 0x0009e20000000800 */
[----:B------:R-:W-:Y:S01]  /*6d20*/  FMUL R80, R80, 1.4426950216293334961 ;  /* 0x3fb8aa3b50507820 */ /* 0x000fe20000400000 */
[----:B------:R-:W-:Y:S01]  /*6d30*/  FADD R229, R229, -R50 ;  /* 0x80000032e5e57221 */ /* 0x000fe20000000000 */
[----:B-1----:R-:W-:Y:S01]  /*6d40*/  FADD R182, R29, -R83 ;  /* 0x800000531db67221 */ /* 0x002fe20000000000 */
[----:B------:R-:W-:Y:S01]  /*6d50*/  SGXT.U32 R29, R35, 0x1 ;  /* 0x00000001231d781a */ /* 0x000fe20000000000 */
[----:B----4-:R-:W-:Y:S01]  /*6d60*/  FADD R39, R79, -R65 ;  /* 0x800000414f277221 */ /* 0x010fe20000000000 */
[----:B-----5:R-:W-:-:S02]  /*6d70*/  FADD R191, R32, -R83 ;  /* 0x8000005320bf7221 */ /* 0x020fc40000000000 */
[----:B------:R-:W-:Y:S01]  /*6d80*/  MUFU.EX2 R79, R198 ;  /* 0x000000c6004f7308 */ /* 0x000fe20000000800 */
[----:B------:R-:W-:Y:S01]  /*6d90*/  F2FP.SATFINITE.E4M3.F32.PACK_AB_MERGE_C R32, R56, R55, RZ ;  /* 0x000000373820723e */ /* 0x000fe200048070ff */
[----:B------:R-:W-:Y:S01]  /*6da0*/  FADD R200, R36, -R83 ;  /* 0x8000005324c87221 */ /* 0x000fe20000000000 */
[----:B------:R-:W-:Y:S01]  /*6db0*/  F2FP.SATFINITE.E4M3.F32.PACK_AB_MERGE_C R35, R73, R68, RZ ;  /* 0x000000444923723e */ /* 0x000fe200048070ff */
[----:B------:R-:W-:Y:S01]  /*6dc0*/  FMUL R39, R39, 1.4426950216293334961 ;  /* 0x3fb8aa3b27277820 */ /* 0x000fe20000400000 */
[----:B------:R-:W-:Y:S01]  /*6dd0*/  F2FP.SATFINITE.E4M3.F32.PACK_AB_MERGE_C R36, R196, R189, RZ ;  /* 0x000000bdc424723e */ /* 0x000fe200048070ff */
[----:B------:R-:W-:Y:S02]  /*6de0*/  FADD R230, R230, -R50 ;  /* 0x80000032e6e67221 */ /* 0x000fe40000000000 */
[----:B------:R1:W-:Y:S01]  /*6df0*/  MUFU.EX2 R198, R33 ;  /* 0x0000002100c67308 */ /* 0x0003e20000000800 */
[----:B------:R-:W-:Y:S01]  /*6e00*/  FADD R197, R197, -R82 ;  /* 0x80000052c5c57221 */ /* 0x000fe20000000000 */
[----:B--2---:R-:W-:Y:S01]  /*6e10*/  F2FP.SATFINITE.E4M3.F32.PACK_AB_MERGE_C R32, R48, R45, R32 ;  /* 0x0000002d3020723e */ /* 0x004fe20004807020 */
[----:B------:R-:W-:Y:S01]  /*6e20*/  FMUL R199, R229, 1.4426950216293334961 ;  /* 0x3fb8aa3be5c77820 */ /* 0x000fe20000400000 */
[----:B---3--:R-:W-:Y:S01]  /*6e30*/  F2FP.SATFINITE.E4M3.F32.PACK_AB_MERGE_C R35, R52, R49, R35 ;  /* 0x000000313423723e */ /* 0x008fe20004807023 */
[----:B------:R-:W-:-:S03]  /*6e40*/  FADD R227, R227, -R65 ;  /* 0x80000041e3e37221 */ /* 0x000fc60000000000 */
[----:B------:R-:W-:Y:S01]  /*6e50*/  MUFU.EX2 R57, R57 ;  /* 0x0000003900397308 */ /* 0x000fe20000000800 */
[----:B-1----:R-:W-:Y:S01]  /*6e60*/  F2FP.SATFINITE.E4M3.F32.PACK_AB_MERGE_C R33, R188, R180, RZ ;  /* 0x000000b4bc21723e */ /* 0x002fe200048070ff */
[----:B------:R1:W-:Y:S01]  /*6e70*/  STS.U8 [R204+UR23+0x2880], R70 ;  /* 0x00288046cc007988 */ /* 0x0003e20008000017 */
[----:B------:R-:W-:Y:S01]  /*6e80*/  FMUL R211, R211, 1.4426950216293334961 ;  /* 0x3fb8aa3bd3d37820 */ /* 0x000fe20000400000 */
[----:B0-----:R-:W-:-:S04]  /*6e90*/  F2FP.SATFINITE.E4M3.F32.PACK_AB_MERGE_C R36, R190, R183, R36 ;  /* 0x000000b7be24723e */ /* 0x001fc80004807024 */
[----:B------:R-:W0:Y:S01]  /*6ea0*/  MUFU.EX2 R59, R59 ;  /* 0x0000003b003b7308 */ /* 0x000e220000000800 */
[----:B------:R-:W-:Y:S01]  /*6eb0*/  F2FP.SATFINITE.E4M3.F32.PACK_AB_MERGE_C R33, R67, R53, R33 ;  /* 0x000000354321723e */ /* 0x000fe20004807021 */
[----:B------:R-:W-:Y:S01]  /*6ec0*/  FMUL R230, R230, 1.4426950216293334961 ;  /* 0x3fb8aa3be6e67820 */ /* 0x000fe20000400000 */
[----:B------:R-:W-:-:S05]  /*6ed0*/  FADD R228, R228, -R65 ;  /* 0x80000041e4e47221 */ /* 0x000fca0000000000 */
[----:B------:R-:W-:Y:S01]  /*6ee0*/  MUFU.EX2 R85, R85 ;  /* 0x0000005500557308 */ /* 0x000fe20000000800 */
[----:B------:R-:W-:Y:S01]  /*6ef0*/  LOP3.LUT R28, R28, R29, RZ, 0xfc, !PT ;  /* 0x0000001d1c1c7212 */ /* 0x000fe200078efcff */
[----:B------:R-:W-:-:S06]  /*6f00*/  FMUL R44, R197, 1.4426950216293334961 ;  /* 0x3fb8aa3bc52c7820 */ /* 0x000fcc0000400000 */
[----:B------:R-:W-:Y:S01]  /*6f10*/  MUFU.EX2 R86, R86 ;  /* 0x0000005600567308 */ /* 0x000fe20000000800 */
[----:B------:R-:W-:Y:S01]  /*6f20*/  SEL R29, R32, R35, !P0 ;  /* 0x00000023201d7207 */ /* 0x000fe20004000000 */
[----:B------:R-:W-:Y:S01]  /*6f30*/  FADD R37, R37, -R83 ;  /* 0x8000005325257221 */ /* 0x000fe20000000000 */
[----:B------:R-:W-:Y:S01]  /*6f40*/  FMUL R197, R227, 1.4426950216293334961 ;  /* 0x3fb8aa3be3c57820 */ /* 0x000fe20000400000 */
[----:B------:R-:W-:-:S04]  /*6f50*/  SEL R32, R35, R32, !P0 ;  /* 0x0000002023207207 */ /* 0x000fc80004000000 */
[----:B-1----:R1:W-:Y:S01]  /*6f60*/  MUFU.EX2 R70, R39 ;  /* 0x0000002700467308 */ /* 0x0023e20000000800 */
[----:B------:R-:W-:Y:S01]  /*6f70*/  FMUL R191, R191, 1.4426950216293334961 ;  /* 0x3fb8aa3bbfbf7820 */ /* 0x000fe20000400000 */
[----:B------:R-:W-:Y:S01]  /*6f80*/  FMUL R200, R200, 1.4426950216293334961 ;  /* 0x3fb8aa3bc8c87820 */ /* 0x000fe20000400000 */
[----:B------:R-:W-:Y:S01]  /*6f90*/  SEL R35, R33, R36, !P0 ;  /* 0x0000002421237207 */ /* 0x000fe20004000000 */
[----:B------:R-:W-:-:S04]  /*6fa0*/  FADD R25, R25, -R83 ;  /* 0x8000005319197221 */ /* 0x000fc80000000000 */
[----:B------:R-:W2:Y:S01]  /*6fb0*/  MUFU.EX2 R80, R80 ;  /* 0x0000005000507308 */ /* 0x000ea20000000800 */
[----:B------:R-:W-:Y:S01]  /*6fc0*/  FMUL R228, R228, 1.4426950216293334961 ;  /* 0x3fb8aa3be4e47820 */ /* 0x000fe20000400000 */
[----:B------:R-:W-:Y:S01]  /*6fd0*/  SEL R33, R36, R33, !P0 ;  /* 0x0000002124217207 */ /* 0x000fe20004000000 */
[----:B------:R-:W-:Y:S01]  /*6fe0*/  FMUL R36, R37, 1.4426950216293334961 ;  /* 0x3fb8aa3b25247820 */ /* 0x000fe20000400000 */
[----:B------:R-:W-:-:S04]  /*6ff0*/  FMUL R25, R25, 1.4426950216293334961 ;  /* 0x3fb8aa3b19197820 */ /* 0x000fc80000400000 */
[----:B------:R-:W-:Y:S01]  /*7000*/  MUFU.EX2 R199, R199 ;  /* 0x000000c700c77308 */ /* 0x000fe20000000800 */
[----:B------:R-:W-:Y:S01]  /*7010*/  FMUL R61, R61, 1.4426950216293334961 ;  /* 0x3fb8aa3b3d3d7820 */ /* 0x000fe20000400000 */
[--C-:B------:R-:W-:Y:S01]  /*7020*/  FADD R37, R40, -R83.reuse ;  /* 0x8000005328257221 */ /* 0x100fe20000000000 */
[----:B------:R-:W-:Y:S05]  /*7030*/  STS.U8 [R204+UR23+0x2080], R234 ;  /* 0x002080eacc007988 */ /* 0x000fea0008000017 */
[----:B------:R-:W3:Y:S01]  /*7040*/  MUFU.EX2 R77, R230 ;  /* 0x000000e6004d7308 */ /* 0x000ee20000000800 */
[----:B------:R-:W-:Y:S01]  /*7050*/  FMUL R181, R181, 1.4426950216293334961 ;  /* 0x3fb8aa3bb5b57820 */ /* 0x000fe20000400000 */
[----:B------:R-:W-:Y:S01]  /*7060*/  FMUL R182, R182, 1.4426950216293334961 ;  /* 0x3fb8aa3bb6b67820 */ /* 0x000fe20000400000 */
[----:B-1----:R-:W-:-:S05]  /*7070*/  FADD R39, R41, -R83 ;  /* 0x8000005329277221 */ /* 0x002fca0000000000 */
[----:B------:R-:W-:Y:S01]  /*7080*/  MUFU.EX2 R211, R211 ;  /* 0x000000d300d37308 */ /* 0x000fe20000000800 */
[----:B------:R1:W-:Y:S01]  /*7090*/  STS.U8 [R201+UR23+0x2100], R184 ;  /* 0x002100b8c9007988 */ /* 0x0003e20008000017 */
[--C-:B------:R-:W-:Y:S01]  /*70a0*/  FADD R27, R27, -R83.reuse ;  /* 0x800000531b1b7221 */ /* 0x100fe20000000000 */
[--C-:B------:R-:W-:Y:S01]  /*70b0*/  FADD R26, R26, -R83.reuse ;  /* 0x800000531a1a7221 */ /* 0x100fe20000000000 */
[--C-:B------:R-:W-:Y:S01]  /*70c0*/  FADD R30, R30, -R83.reuse ;  /* 0x800000531e1e7221 */ /* 0x100fe20000000000 */
[----:B------:R-:W-:-:S03]  /*70d0*/  FADD R31, R31, -R83 ;  /* 0x800000531f1f7221 */ /* 0x000fc60000000000 */
[----:B------:R-:W-:Y:S01]  /*70e0*/  MUFU.EX2 R197, R197 ;  /* 0x000000c500c57308 */ /* 0x000fe20000000800 */
[----:B------:R-:W-:Y:S01]  /*70f0*/  FADD R34, R34, -R83 ;  /* 0x8000005322227221 */ /* 0x000fe20000000000 */
[----:B0-----:R-:W-:-:S06]  /*7100*/  F2FP.SATFINITE.E4M3.F32.PACK_AB_MERGE_C R212, R59, R57, RZ ;  /* 0x000000393bd4723e */ /* 0x001fcc00048070ff */
[----:B------:R-:W0:Y:S01]  /*7110*/  MUFU.EX2 R75, R228 ;  /* 0x000000e4004b7308 */ /* 0x000e220000000800 */
[----:B------:R-:W-:Y:S01]  /*7120*/  FMUL R37, R37, 1.4426950216293334961 ;  /* 0x3fb8aa3b25257820 */ /* 0x000fe20000400000 */
[----:B------:R-:W-:Y:S01]  /*7130*/  FMUL R39, R39, 1.4426950216293334961 ;  /* 0x3fb8aa3b27277820 */ /* 0x000fe20000400000 */
[----:B------:R-:W-:-:S05]  /*7140*/  FMUL R27, R27, 1.4426950216293334961 ;  /* 0x3fb8aa3b1b1b7820 */ /* 0x000fca0000400000 */
[----:B------:R-:W4:Y:S01]  /*7150*/  MUFU.EX2 R191, R191 ;  /* 0x000000bf00bf7308 */ /* 0x000f220000000800 */
[----:B------:R-:W-:Y:S01]  /*7160*/  FMUL R26, R26, 1.4426950216293334961 ;  /* 0x3fb8aa3b1a1a7820 */ /* 0x000fe20000400000 */
[----:B------:R-:W-:-:S06]  /*7170*/  FMUL R30, R30, 1.4426950216293334961 ;  /* 0x3fb8aa3b1e1e7820 */ /* 0x000fcc0000400000 */
[----:B------:R-:W-:Y:S01]  /*7180*/  MUFU.EX2 R200, R200 ;  /* 0x000000c800c87308 */ /* 0x000fe20000000800 */
[----:B------:R-:W-:Y:S01]  /*7190*/  FMUL R31, R31, 1.4426950216293334961 ;  /* 0x3fb8aa3b1f1f7820 */ /* 0x000fe20000400000 */
[----:B------:R-:W-:-:S06]  /*71a0*/  FMUL R34, R34, 1.4426950216293334961 ;  /* 0x3fb8aa3b22227820 */ /* 0x000fcc0000400000 */
[----:B------:R-:W5:Y:S01]  /*71b0*/  MUFU.EX2 R40, R36 ;  /* 0x0000002400287308 */ /* 0x000f620000000800 */
[----:B--2---:R-:W-:Y:S01]  /*71c0*/  F2FP.SATFINITE.E4M3.F32.PACK_AB_MERGE_C R212, R80, R70, R212 ;  /* 0x0000004650d4723e */ /* 0x004fe200048070d4 */
[----:B------:R-:W-:Y:S06]  /*71d0*/  STS.U8 [R201+UR23+0x2300], R192 ;  /* 0x002300c0c9007988 */ /* 0x000fec0008000017 */
[----:B-1----:R1:W-:Y:S01]  /*71e0*/  MUFU.EX2 R184, R25 ;  /* 0x0000001900b87308 */ /* 0x0023e20000000800 */
[----:B------:R-:W-:Y:S01]  /*71f0*/  STS.U8 [R201+UR23+0x2500], R185 ;  /* 0x002500b9c9007988 */ /* 0x000fe20008000017 */
[----:B-1----:R-:W-:-:S06]  /*7200*/  F2FP.SATFINITE.E4M3.F32.PACK_AB_MERGE_C R25, R86, R85, RZ ;  /* 0x000000555619723e */ /* 0x002fcc00048070ff */
[----:B------:R-:W1:Y:S01]  /*7210*/  MUFU.EX2 R61, R61 ;  /* 0x0000003d003d7308 */ /* 0x000e620000000800 */
[----:B------:R-:W-:Y:S01]  /*7220*/  STS.U8 [R201+UR23+0x2900], R72 ;  /* 0x00290048c9007988 */ /* 0x000fe20008000017 */
[----:B------:R-:W-:-:S03]  /*7230*/  F2FP.SATFINITE.E4M3.F32.PACK_AB_MERGE_C R25, R87, R84, R25 ;  /* 0x000000545719723e */ /* 0x000fc60004807019 */
[----:B------:R-:W-:Y:S03]  /*7240*/  STS.U8 [R201+UR23+0x2d00], R64 ;  /* 0x002d0040c9007988 */ /* 0x000fe60008000017 */
[----:B------:R-:W2:Y:S01]  /*7250*/  MUFU.EX2 R44, R44 ;  /* 0x0000002c002c7308 */ /* 0x000ea20000000800 */
[----:B------:R-:W-:Y:S01]  /*7260*/  STS.U8 [R201+UR23+0x2f00], R60 ;  /* 0x002f003cc9007988 */ /* 0x000fe20008000017 */
[----:B---3--:R-:W-:-:S06]  /*7270*/  F2FP.SATFINITE.E4M3.F32.PACK_AB_MERGE_C R36, R77, R199, RZ ;  /* 0x000000c74d24723e */ /* 0x008fcc00048070ff */
[----:B------:R-:W3:Y:S01]  /*7280*/  MUFU.EX2 R58, R58 ;  /* 0x0000003a003a7308 */ /* 0x000ee20000000800 */
[----:B------:R-:W-:Y:S01]  /*7290*/  F2FP.SATFINITE.E4M3.F32.PACK_AB_MERGE_C R38, R81, R78, RZ ;  /* 0x0000004e5126723e */ /* 0x000fe200048070ff */
[----:B------:R0:W-:Y:S06]  /*72a0*/  STS.U8 [R201+UR23+0x2700], R193 ;  /* 0x002700c1c9007988 */ /* 0x0001ec0008000017 */
[----:B------:R-:W-:Y:S08]  /*72b0*/  MUFU.EX2 R181, R181 ;  /* 0x000000b500b57308 */ /* 0x000ff00000000800 */
[----:B------:R-:W3:Y:S01]  /*72c0*/  MUFU.EX2 R182, R182 ;  /* 0x000000b600b67308 */ /* 0x000ee20000000800 */
[----:B0-----:R-:W-:-:S07]  /*72d0*/  F2FP.SATFINITE.E4M3.F32.PACK_AB_MERGE_C R193, R209, R208, RZ ;  /* 0x000000d0d1c1723e */ /* 0x001fce00048070ff */
[----:B------:R-:W-:Y:S01]  /*72e0*/  MUFU.EX2 R41, R37 ;  /* 0x0000002500297308 */ /* 0x000fe20000000800 */
[----:B------:R-:W-:-:S07]  /*72f0*/  F2FP.SATFINITE.E4M3.F32.PACK_AB_MERGE_C R36, R75, R197, R36 ;  /* 0x000000c54b24723e */ /* 0x000fce0004807024 */
[----:B------:R-:W0:Y:S01]  /*7300*/  MUFU.EX2 R204, R39 ;  /* 0x0000002700cc7308 */ /* 0x000e220000000800 */
[----:B------:R-:W-:-:S07]  /*7310*/  F2FP.SATFINITE.E4M3.F32.PACK_AB_MERGE_C R38, R79, R76, R38 ;  /* 0x0000004c4f26723e */ /* 0x000fce0004807026 */
[----:B------:R-:W0:Y:S01]  /*7320*/  MUFU.EX2 R192, R27 ;  /* 0x0000001b00c07308 */ /* 0x000e220000000800 */
[----:B----4-:R-:W-:-:S07]  /*7330*/  F2FP.SATFINITE.E4M3.F32.PACK_AB_MERGE_C R193, R198, R191, R193 ;  /* 0x000000bfc6c1723e */ /* 0x010fce00048070c1 */
[----:B------:R-:W-:Y:S08]  /*7340*/  MUFU.EX2 R185, R26 ;  /* 0x0000001a00b97308 */ /* 0x000ff00000000800 */
[----:B------:R-:W4:Y:S08]  /*7350*/  MUFU.EX2 R72, R30 ;  /* 0x0000001e00487308 */ /* 0x000f300000000800 */
[----:B------:R5:W-:Y:S08]  /*7360*/  MUFU.EX2 R64, R31 ;  /* 0x0000001f00407308 */ /* 0x000bf00000000800 */
[----:B------:R-:W4:Y:S01]  /*7370*/  MUFU.EX2 R60, R34 ;  /* 0x00000022003c7308 */ /* 0x000f220000000800 */
[----:B-----5:R-:W-:-:S02]  /*7380*/  SEL R31, R212, R25, !P0 ;  /* 0x00000019d41f7207 */ /* 0x020fc40004000000 */
[----:B------:R-:W-:Y:S02]  /*7390*/  SEL R212, R25, R212, !P0 ;  /* 0x000000d419d47207 */ /* 0x000fe40004000000 */
[----:B------:R-:W-:Y:S01]  /*73a0*/  F2FP.SATFINITE.E4M3.F32.PACK_AB_MERGE_C R25, R42, R211, RZ ;  /* 0x000000d32a19723e */ /* 0x000fe200048070ff */
[----:B------:R5:W-:Y:S03]  /*73b0*/  STS.U8 [R201+UR23+0x2b00], R69 ;  /* 0x002b0045c9007988 */ /* 0x000be60008000017 */
[----:B------:R-:W-:Y:S01]  /*73c0*/  F2FP.SATFINITE.E4M3.F32.PACK_AB_MERGE_C R25, R40, R200, R25 ;  /* 0x000000c82819723e */ /* 0x000fe20004807019 */
[----:B------:R-:W4:Y:S01]  /*73d0*/  S2R R213, SR_TID.X ;  /* 0x0000000000d57919 */ /* 0x000f220000002100 */
[----:B------:R-:W-:Y:S02]  /*73e0*/  SEL R37, R36, R38, !P0 ;  /* 0x0000002624257207 */ /* 0x000fe40004000000 */
[----:B------:R-:W-:-:S02]  /*73f0*/  F2FP.SATFINITE.E4M3.F32.PACK_AB_MERGE_C R26, R207, R206, RZ ;  /* 0x000000cecf1a723e */ /* 0x000fc400048070ff */
[----:B------:R-:W-:Y:S02]  /*7400*/  SEL R36, R38, R36, !P0 ;  /* 0x0000002426247207 */ /* 0x000fe40004000000 */
[----:B-----5:R-:W-:Y:S02]  /*7410*/  F2FP.SATFINITE.E4M3.F32.PACK_AB_MERGE_C R201, R203, R202, RZ ;  /* 0x000000cacbc9723e */ /* 0x020fe400048070ff */
[----:B------:R-:W-:Y:S02]  /*7420*/  SEL R30, R193, R25, !P0 ;  /* 0x00000019c11e7207 */ /* 0x000fe40004000000 */
[----:B------:R-:W-:Y:S02]  /*7430*/  SEL R193, R25, R193, !P0 ;  /* 0x000000c119c17207 */ /* 0x000fe40004000000 */
[----:B------:R-:W-:Y:S02]  /*7440*/  F2FP.SATFINITE.E4M3.F32.PACK_AB_MERGE_C R38, R46, R43, RZ ;  /* 0x0000002b2e26723e */ /* 0x000fe400048070ff */
[----:B-1----:R-:W-:-:S02]  /*7450*/  F2FP.SATFINITE.E4M3.F32.PACK_AB_MERGE_C R27, R61, R47, RZ ;  /* 0x0000002f3d1b723e */ /* 0x002fc400048070ff */
[----:B------:R-:W-:Y:S02]  /*7460*/  F2FP.SATFINITE.E4M3.F32.PACK_AB_MERGE_C R69, R54, R51, RZ ;  /* 0x000000333645723e */ /* 0x000fe400048070ff */
[----:B--2---:R-:W-:Y:S02]  /*7470*/  F2FP.SATFINITE.E4M3.F32.PACK_AB_MERGE_C R25, R44, R63, RZ ;  /* 0x0000003f2c19723e */ /* 0x004fe400048070ff */
[----:B---3--:R-:W-:Y:S02]  /*7480*/  F2FP.SATFINITE.E4M3.F32.PACK_AB_MERGE_C R201, R58, R62, R201 ;  /* 0x0000003e3ac9723e */ /* 0x008fe400048070c9 */
[----:B------:R-:W-:Y:S02]  /*7490*/  F2FP.SATFINITE.E4M3.F32.PACK_AB_MERGE_C R26, R182, R181, R26 ;  /* 0x000000b5b61a723e */ /* 0x000fe4000480701a */
[----:B0-----:R-:W-:Y:S02]  /*74a0*/  F2FP.SATFINITE.E4M3.F32.PACK_AB_MERGE_C R38, R204, R41, R38 ;  /* 0x00000029cc26723e */ /* 0x001fe40004807026 */
[----:B------:R-:W-:-:S02]  /*74b0*/  F2FP.SATFINITE.E4M3.F32.PACK_AB_MERGE_C R27, R192, R184, R27 ;  /* 0x000000b8c01b723e */ /* 0x000fc4000480701b */
[----:B----4-:R-:W-:Y:S02]  /*74c0*/  F2FP.SATFINITE.E4M3.F32.PACK_AB_MERGE_C R69, R72, R185, R69 ;  /* 0x000000b94845723e */ /* 0x010fe40004807045 */
[----:B------:R-:W-:Y:S02]  /*74d0*/  F2FP.SATFINITE.E4M3.F32.PACK_AB_MERGE_C R25, R60, R64, R25 ;  /* 0x000000403c19723e */ /* 0x000fe40004807019 */
[----:B------:R-:W-:Y:S01]  /*74e0*/  SEL R34, R201, R26, !P0 ;  /* 0x0000001ac9227207 */ /* 0x000fe20004000000 */
[----:B------:R-:W-:Y:S01]  /*74f0*/  STS.U8 [R205+UR23+0x2180], R186 ;  /* 0x002180bacd007988 */ /* 0x000fe20008000017 */
[----:B------:R-:W-:Y:S02]  /*7500*/  SEL R201, R26, R201, !P0 ;  /* 0x000000c91ac97207 */ /* 0x000fe40004000000 */
[----:B------:R-:W-:Y:S01]  /*7510*/  SEL R26, R38, R27, !P0 ;  /* 0x0000001b261a7207 */ /* 0x000fe20004000000 */
[----:B------:R-:W-:Y:S01]  /*7520*/  STS.U8 [R205+UR23+0x2380], R194 ;  /* 0x002380c2cd007988 */ /* 0x000fe20008000017 */
[----:B------:R-:W-:Y:S01]  /*7530*/  SEL R39, R69, R25, !P0 ;  /* 0x0000001945277207 */ /* 0x000fe20004000000 */
[----:B------:R-:W-:Y:S01]  /*7540*/  FADD R178, -R50, R178 ;  /* 0x000000b232b27221 */ /* 0x000fe20000000100 */
[----:B------:R-:W-:Y:S01]  /*7550*/  LOP3.LUT R210, R28, 0x1, RZ, 0x3c, !PT ;  /* 0x000000011cd27812 */ /* 0x000fe200078e3cff */
[----:B------:R-:W-:Y:S01]  /*7560*/  STS.U8 [R205+UR23+0x2580], R187 ;  /* 0x002580bbcd007988 */ /* 0x000fe20008000017 */
[----:B------:R-:W-:-:S03]  /*7570*/  SEL R69, R25, R69, !P0 ;  /* 0x0000004519457207 */ /* 0x000fc60004000000 */
[----:B------:R-:W-:Y:S04]  /*7580*/  STS.U8 [R205+UR23+0x2780], R195 ;  /* 0x002780c3cd007988 */ /* 0x000fe80008000017 */
[----:B------:R0:W-:Y:S04]  /*7590*/  STS.U8 [R205+UR23+0x2980], R74 ;  /* 0x0029804acd007988 */ /* 0x0001e80008000017 */
[----:B------:R1:W-:Y:S04]  /*75a0*/  STS.U8 [R205+UR23+0x2b80], R71 ;  /* 0x002b8047cd007988 */ /* 0x0003e80008000017 */
[----:B------:R2:W-:Y:S04]  /*75b0*/  STS.U8 [R205+UR23+0x2d80], R66 ;  /* 0x002d8042cd007988 */ /* 0x0005e80008000017 */
[----:B------:R-:W-:Y:S01]  /*75c0*/  STS.U8 [R205+UR23+0x2f80], R24 ;  /* 0x002f8018cd007988 */ /* 0x000fe20008000017 */
[----:B------:R3:W-:Y:S06]  /*75d0*/  MEMBAR.ALL.CTA ;  /* 0x0000000000007992 */ /* 0x0007ec0000008000 */
[----:B---3--:R-:W3:Y:S01]  /*75e0*/  FENCE.VIEW.ASYNC.S ;  /* 0x00000000000073c6 */ /* 0x008ee20000000000 */
[----:B------:R-:W-:-:S03]  /*75f0*/  SEL R38, R27, R38, !P0 ;  /* 0x000000261b267207 */ /* 0x000fc60004000000 */
[----:B---3--:R-:W-:Y:S01]  /*7600*/  SHFL.IDX PT, R25, R29, R28, 0x1f ;  /* 0x00001f1c1d197589 */ /* 0x008fe200000e0000 */
[----:B------:R-:W-:-:S03]  /*7610*/  FMUL R178, R178, 1.4426950216293334961 ;  /* 0x3fb8aa3bb2b27820 */ /* 0x000fc60000400000 */
[----:B------:R-:W-:Y:S04]  /*7620*/  SHFL.IDX PT, R29, R37, R28, 0x1f ;  /* 0x00001f1c251d7589 */ /* 0x000fe800000e0000 */
[----:B------:R-:W-:Y:S01]  /*7630*/  SHFL.IDX PT, R37, R26, R28, 0x1f ;  /* 0x00001f1c1a257589 */ /* 0x000fe200000e0000 */
[----:B0-----:R-:W-:-:S03]  /*7640*/  FADD R74, -R82, R0 ;  /* 0x00000000524a7221 */ /* 0x001fc60000000100 */
[----:B------:R-:W-:Y:S04]  /*7650*/  SHFL.IDX PT, R27, R35, R28, 0x1f ;  /* 0x00001f1c231b7589 */ /* 0x000fe800000e0000 */
[----:B------:R-:W0:Y:S01]  /*7660*/  SHFL.IDX PT, R26, R32, R210, 0x1f ;  /* 0x00001fd2201a7589 */ /* 0x000e2200000e0000 */
[----:B------:R3:W4:Y:S03]  /*7670*/  MUFU.EX2 R0, R178 ;  /* 0x000000b200007308 */ /* 0x0007260000000800 */
[----:B------:R-:W-:Y:S04]  /*7680*/  SHFL.IDX PT, R31, R31, R28, 0x1f ;  /* 0x00001f1c1f1f7589 */ /* 0x000fe800000e0000 */
[----:B------:R-:W-:Y:S04]  /*7690*/  SHFL.IDX PT, R34, R34, R28, 0x1f ;  /* 0x00001f1c22227589 */ /* 0x000fe800000e0000 */
[----:B------:R-:W-:Y:S04]  /*76a0*/  SHFL.IDX PT, R35, R30, R28, 0x1f ;  /* 0x00001f1c1e237589 */ /* 0x000fe800000e0000 */
[----:B------:R-:W-:Y:S01]  /*76b0*/  SHFL.IDX PT, R39, R39, R28, 0x1f ;  /* 0x00001f1c27277589 */ /* 0x000fe200000e0000 */
[----:B---3--:R-:W-:-:S03]  /*76c0*/  FADD R178, -R65, R179 ;  /* 0x000000b341b27221 */ /* 0x008fc60000000100 */
[----:B------:R-:W3:Y:S04]  /*76d0*/  SHFL.IDX PT, R28, R33, R210, 0x1f ;  /* 0x00001fd2211c7589 */ /* 0x000ee800000e0000 */
[----:B------:R-:W5:Y:S01]  /*76e0*/  SHFL.IDX PT, R30, R36, R210, 0x1f ;  /* 0x00001fd2241e7589 */ /* 0x000f6200000e0000 */
[----:B------:R-:W-:-:S03]  /*76f0*/  FMUL R178, R178, 1.4426950216293334961 ;  /* 0x3fb8aa3bb2b27820 */ /* 0x000fc60000400000 */
[----:B------:R-:W4:Y:S01]  /*7700*/  SHFL.IDX PT, R32, R212, R210, 0x1f ;  /* 0x00001fd2d4207589 */ /* 0x000f2200000e0000 */
[----:B------:R-:W-:-:S03]  /*7710*/  FADD R179, -R83, R177 ;  /* 0x000000b153b37221 */ /* 0x000fc60000000100 */
[----:B------:R-:W4:Y:S01]  /*7720*/  SHFL.IDX PT, R33, R201, R210, 0x1f ;  /* 0x00001fd2c9217589 */ /* 0x000f2200000e0000 */
[----:B------:R2:W-:Y:S03]  /*7730*/  MUFU.EX2 R177, R178 ;  /* 0x000000b200b17308 */ /* 0x0005e60000000800 */
[----:B------:R-:W4:Y:S01]  /*7740*/  SHFL.IDX PT, R36, R193, R210, 0x1f ;  /* 0x00001fd2c1247589 */ /* 0x000f2200000e0000 */
[----:B------:R-:W-:-:S03]  /*7750*/  FMUL R74, R74, 1.4426950216293334961 ;  /* 0x3fb8aa3b4a4a7820 */ /* 0x000fc60000400000 */
[----:B------:R-:W4:Y:S01]  /*7760*/  SHFL.IDX PT, R38, R38, R210, 0x1f ;  /* 0x00001fd226267589 */ /* 0x000f2200000e0000 */
[----:B-1----:R-:W-:Y:S02]  /*7770*/  IMAD.MOV.U32 R71, RZ, RZ, 0x5410 ;  /* 0x00005410ff477424 */ /* 0x002fe400078e00ff */
[----:B--2---:R-:W-:Y:S01]  /*7780*/  FMUL R178, R179, 1.4426950216293334961 ;  /* 0x3fb8aa3bb3b27820 */ /* 0x004fe20000400000 */
[----:B------:R-:W1:Y:S01]  /*7790*/  SHFL.IDX PT, R69, R69, R210, 0x1f ;  /* 0x00001fd245457589 */ /* 0x000e6200000e0000 */
[----:B------:R-:W-:Y:S01]  /*77a0*/  LOP3.LUT P1, RZ, R213, 0x2, RZ, 0xc0, !PT ;  /* 0x00000002d5ff7812 */ /* 0x000fe2000782c0ff */
[----:B------:R-:W-:Y:S01]  /*77b0*/  IMAD.MOV.U32 R66, RZ, RZ, 0x7632 ;  /* 0x00007632ff427424 */ /* 0x000fe200078e00ff */
[----:B------:R-:W2:Y:S02]  /*77c0*/  MUFU.EX2 R74, R74 ;  /* 0x0000004a004a7308 */ /* 0x000ea40000000800 */
[----:B------:R-:W-:Y:S02]  /*77d0*/  SEL R71, R71, 0x1054, !P1 ;  /* 0x0000105447477807 */ /* 0x000fe40004800000 */
[----:B------:R-:W-:-:S04]  /*77e0*/  SEL R66, R66, 0x3276, !P1 ;  /* 0x0000327642427807 */ /* 0x000fc80004800000 */
[----:B------:R-:W1:Y:S01]  /*77f0*/  MUFU.EX2 R178, R178 ;  /* 0x000000b200b27308 */ /* 0x000e620000000800 */
[CCC-:B0-----:R-:W-:Y:S02]  /*7800*/  PRMT R24, R25.reuse, R71.reuse, R26.reuse ;  /* 0x0000004719187216 */ /* 0x1c1fe4000000001a */
[-C--:B------:R-:W-:Y:S02]  /*7810*/  PRMT R25, R25, R66.reuse, R26 ;  /* 0x0000004219197216 */ /* 0x080fe4000000001a */
[CCC-:B---3--:R-:W-:Y:S02]  /*7820*/  PRMT R26, R27.reuse, R71.reuse, R28.reuse ;  /* 0x000000471b1a7216 */ /* 0x1c8fe4000000001c */
[-C--:B------:R-:W-:Y:S02]  /*7830*/  PRMT R27, R27, R66.reuse, R28 ;  /* 0x000000421b1b7216 */ /* 0x080fe4000000001c */
[C-C-:B-----5:R-:W-:Y:S02]  /*7840*/  PRMT R28, R29.reuse, R71, R30.reuse ;  /* 0x000000471d1c7216 */ /* 0x160fe4000000001e */
[----:B------:R-:W-:-:S02]  /*7850*/  PRMT R29, R29, R66, R30 ;  /* 0x000000421d1d7216 */ /* 0x000fc4000000001e */
[CCC-:B----4-:R-:W-:Y:S02]  /*7860*/  PRMT R30, R31.reuse, R71.reuse, R32.reuse ;  /* 0x000000471f1e7216 */ /* 0x1d0fe40000000020 */
[-C--:B------:R-:W-:Y:S02]  /*7870*/  PRMT R31, R31, R66.reuse, R32 ;  /* 0x000000421f1f7216 */ /* 0x080fe40000000020 */
[CCC-:B------:R-:W-:Y:S02]  /*7880*/  PRMT R32, R34.reuse, R71.reuse, R33.reuse ;  /* 0x0000004722207216 */ /* 0x1c0fe40000000021 */
[-C--:B------:R-:W-:Y:S02]  /*7890*/  PRMT R33, R34, R66.reuse, R33 ;  /* 0x0000004222217216 */ /* 0x080fe40000000021 */
[CCC-:B------:R-:W-:Y:S02]  /*78a0*/  PRMT R34, R35.reuse, R71.reuse, R36.reuse ;  /* 0x0000004723227216 */ /* 0x1c0fe40000000024 */
[----:B------:R-:W-:Y:S01]  /*78b0*/  PRMT R35, R35, R66, R36 ;  /* 0x0000004223237216 */ /* 0x000fe20000000024 */
[-C--:B------:R-:W-:Y:S01]  /*78c0*/  FMUL R122, R122, R0.reuse ;  /* 0x000000007a7a7220 */ /* 0x080fe20000400000 */
[--C-:B------:R-:W-:Y:S01]  /*78d0*/  PRMT R36, R37, R71, R38.reuse ;  /* 0x0000004725247216 */ /* 0x100fe20000000026 */
[----:B------:R-:W-:Y:S01]  /*78e0*/  FMUL R123, R123, R0 ;  /* 0x000000007b7b7220 */ /* 0x000fe20000400000 */
[----:B------:R-:W-:Y:S01]  /*78f0*/  PRMT R37, R37, R66, R38 ;  /* 0x0000004225257216 */ /* 0x000fe20000000026 */
[-C--:B------:R-:W-:Y:S01]  /*7900*/  FMUL R126, R126, R0.reuse ;  /* 0x000000007e7e7220 */ /* 0x080fe20000400000 */
        /* <DEDUP_REMOVED lines=12> */
[----:B------:R-:W-:Y:S01]  /*79d0*/  FMUL R151, R151, R0 ;  /* 0x0000000097977220 */ /* 0x000fe20000400000 */
[-C--:B--2---:R-:W-:Y:S01]  /*79e0*/  FMUL R90, R90, R74.reuse ;  /* 0x0000004a5a5a7220 */ /* 0x084fe20000400000 */
        /* <DEDUP_REMOVED lines=30> */
[-C--:B-1----:R-:W-:Y:S01]  /*7bd0*/  FMUL R88, R88, R178.reuse ;  /* 0x000000b258587220 */ /* 0x082fe20000400000 */
        /* <DEDUP_REMOVED lines=15> */
[----:B------:R-:W-:Y:S01]  /*7cd0*/  FMUL R119, R119, R74 ;  /* 0x0000004a77777220 */ /* 0x000fe20000400000 */
[----:B------:R-:W-:-:S02]  /*7ce0*/  PRMT R38, R39, R71, R69 ;  /* 0x0000004727267216 */ /* 0x000fc40000000045 */
[----:B------:R-:W-:Y:S01]  /*7cf0*/  PRMT R39, R39, R66, R69 ;  /* 0x0000004227277216 */ /* 0x000fe20000000045 */
[----:B------:R-:W-:Y:S06]  /*7d00*/  BAR.SYNC.DEFER_BLOCKING 0x0 ;  /* 0x0000000000007b1d */ /* 0x000fec0000010000 */
[----:B------:R-:W-:-:S06]  /*7d10*/  WARPGROUP.ARRIVE ;  /* 0x00000000000079c5 */ /* 0x000fcc0000000000 */
[----:B------:R-:W-:Y:S01]  /*7d20*/  QGMMA.64x64x32.F32.E4M3.E4M3 R120, R24, gdesc[UR16], R120 ;  /* 0x00e0001018787df3 */ /* 0x000fe20008700878 */
[----:B------:R-:W-:Y:S01]  /*7d30*/  FADD R55, R55, R56 ;  /* 0x0000003837377221 */ /* 0x000fe20000000000 */
        /* <DEDUP_REMOVED lines=24> */
[----:B------:R-:W-:Y:S04]  /*7ec0*/  QGMMA.64x64x32.F32.E4M3.E4M3 R120, R28, gdesc[UR12], R120 ;  /* 0x00e0000c1c787df3 */ /* 0x000fe80008700878 */
        /* <DEDUP_REMOVED lines=35> */
[----:B------:R-:W-:-:S02]  /*8100*/  FADD R63, R44, R63 ;  /* 0x0000003f2c3f7221 */ /* 0x000fc40000000000 */
[----:B------:R-:W0:Y:S04]  /*8110*/  SHFL.BFLY PT, R40, R85, 0x2, 0x1f ;  /* 0x0c401f0055287f89 */ /* 0x000e2800000e0000 */
[----:B------:R-:W1:Y:S04]  /*8120*/  SHFL.BFLY PT, R41, R84, 0x2, 0x1f ;  /* 0x0c401f0054297f89 */ /* 0x000e6800000e0000 */
[----:B------:R-:W2:Y:S04]  /*8130*/  SHFL.BFLY PT, R44, R185, 0x2, 0x1f ;  /* 0x0c401f00b92c7f89 */ /* 0x000ea800000e0000 */
[----:B------:R-:W3:Y:S01]  /*8140*/  SHFL.BFLY PT, R46, R63, 0x2, 0x1f ;  /* 0x0c401f003f2e7f89 */ /* 0x000ee200000e0000 */
[----:B------:R-:W-:Y:S01]  /*8150*/  QGMMA.64x64x32.F32.E4M3.E4M3 R88, R36, gdesc[UR12], R88, gsb0 ;  /* 0x00e0000c24587df3 */ /* 0x000fe20008000858 */
[----:B0-----:R-:W-:Y:S01]  /*8160*/  FADD R42, R85, R40 ;  /* 0x00000028552a7221 */ /* 0x001fe20000000000 */
[----:B-1----:R-:W-:Y:S01]  /*8170*/  FADD R41, R84, R41 ;  /* 0x0000002954297221 */ /* 0x002fe20000000000 */
[----:B--2---:R-:W-:Y:S01]  /*8180*/  FADD R44, R185, R44 ;  /* 0x0000002cb92c7221 */ /* 0x004fe20000000000 */
[----:B------:R-:W-:Y:S01]  /*8190*/  UIADD3 UR6, UP0, UR6, 0x40, URZ ;  /* 0x0000004006067890 */ /* 0x000fe2000ff1e03f */
[----:B---3--:R-:W-:Y:S01]  /*81a0*/  FADD R46, R63, R46 ;  /* 0x0000002e3f2e7221 */ /* 0x008fe20000000000 */
[----:B------:R-:W0:Y:S02]  /*81b0*/  SHFL.BFLY PT, R43, R42, 0x1, 0x1f ;  /* 0x0c201f002a2b7f89 */ /* 0x000e2400000e0000 */
[----:B------:R-:W-:-:S02]  /*81c0*/  UIADD3.X UR7, URZ, UR7, URZ, UP0, !UPT ;  /* 0x000000073f077290 */ /* 0x000fc400087fe43f */
[----:B------:R-:W1:Y:S04]  /*81d0*/  SHFL.BFLY PT, R40, R41, 0x1, 0x1f ;  /* 0x0c201f0029287f89 */ /* 0x000e6800000e0000 */
[----:B------:R-:W2:Y:S01]  /*81e0*/  SHFL.BFLY PT, R45, R44, 0x1, 0x1f ;  /* 0x0c201f002c2d7f89 */ /* 0x000ea200000e0000 */
[----:B------:R-:W-:-:S03]  /*81f0*/  UISETP.GE.U32.AND UP0, UPT, UR6, UR34, UPT ;  /* 0x000000220600728c */ /* 0x000fc6000bf06070 */
[----:B------:R-:W3:Y:S01]  /*8200*/  SHFL.BFLY PT, R47, R46, 0x1, 0x1f ;  /* 0x0c201f002e2f7f89 */ /* 0x000ee200000e0000 */
[----:B------:R-:W-:-:S06]  /*8210*/  UISETP.GE.U32.AND.EX UP0, UPT, UR7, URZ, UPT, UP0 ;  /* 0x0000003f0700728c */ /* 0x000fcc000bf06100 */
[----:B------:R-:W-:Y:S01]  /*8220*/  PLOP3.LUT P1, PT, PT, PT, UP0, 0x80, 0x0 ;  /* 0x000000000000781c */ /* 0x000fe20003f2f008 */
[----:B------:R-:W-:Y:S02]  /*8230*/  ULEA UR5, UR21, UR5, 0x6 ;  /* 0x0000000515057291 */ /* 0x000fe4000f8e303f */
[----:B------:R-:W-:Y:S01]  /*8240*/  ULEA UR4, UR11, UR4, 0x6 ;  /* 0x000000040b047291 */ /* 0x000fe2000f8e303f */
[----:B0-----:R-:W-:Y:S01]  /*8250*/  FADD R43, R42, R43 ;  /* 0x0000002b2a2b7221 */ /* 0x001fe20000000000 */
[----:B-1----:R-:W-:Y:S01]  /*8260*/  FADD R40, R41, R40 ;  /* 0x0000002829287221 */ /* 0x002fe20000000000 */
[----:B--2---:R-:W-:Y:S02]  /*8270*/  FADD R45, R44, R45 ;  /* 0x0000002d2c2d7221 */ /* 0x004fe40000000000 */
[----:B------:R-:W-:Y:S01]  /*8280*/  FFMA R173, R0, R173, R43 ;  /* 0x000000ad00ad7223 */ /* 0x000fe2000000002b */
[----:B---3--:R-:W-:Y:S01]  /*8290*/  FADD R47, R46, R47 ;  /* 0x0000002f2e2f7221 */ /* 0x008fe20000000000 */
[----:B------:R-:W-:Y:S01]  /*82a0*/  FFMA R174, R177, R174, R40 ;  /* 0x000000aeb1ae7223 */ /* 0x000fe20000000028 */
[----:B------:R-:W-:Y:S01]  /*82b0*/  FFMA R175, R178, R175, R45 ;  /* 0x000000afb2af7223 */ /* 0x000fe2000000002d */
[----:B------:R-:W-:-:S02]  /*82c0*/  IMAD.MOV.U32 R0, RZ, RZ, R82 ;  /* 0x000000ffff007224 */ /* 0x000fc400078e0052 */
[----:B------:R-:W-:Y:S01]  /*82d0*/  FFMA R176, R74, R176, R47 ;  /* 0x000000b04ab07223 */ /* 0x000fe2000000002f */
[----:B------:R-:W-:Y:S02]  /*82e0*/  IMAD.MOV.U32 R177, RZ, RZ, R83 ;  /* 0x000000ffffb17224 */ /* 0x000fe400078e0053 */
[----:B------:R-:W-:Y:S02]  /*82f0*/  IMAD.MOV.U32 R178, RZ, RZ, R50 ;  /* 0x000000ffffb27224 */ /* 0x000fe400078e0032 */
[----:B------:R-:W-:Y:S01]  /*8300*/  IMAD.MOV.U32 R179, RZ, RZ, R65 ;  /* 0x000000ffffb37224 */ /* 0x000fe200078e0041 */
[----:B------:R-:W-:Y:S02]  /*8310*/  WARPGROUP.DEPBAR.LE gsb0, 0x0 ;  /* 0x00008000000079c5 */ /* 0x000fe40000010000 */
[----:B------:R-:W-:Y:S05]  /*8320*/  @!P1 BRA `(.L_x_1) ;  /* 0xffffffac002c9947 */ /* 0x000fea000383ffff */
.L_x_0:
[----:B------:R-:W0:Y:S01]  /*8330*/  S2R R0, SR_TID.X ;  /* 0x0000000000007919 */ /* 0x000e220000002100 */
[----:B------:R-:W-:Y:S01]  /*8340*/  FSETP.GT.AND P3, PT, |R176|, 8.50705917302346158658e+37, PT ;  /* 0x7e800000b000780b */ /* 0x000fe20003f64200 */
[----:B------:R-:W-:Y:S01]  /*8350*/  FMUL R7, R114, 0.25 ;  /* 0x3e80000072077820 */ /* 0x000fe20000400000 */
[----:B------:R-:W-:Y:S01]  /*8360*/  FSETP.GT.AND P1, PT, |R175|, 8.50705917302346158658e+37, PT ;  /* 0x7e800000af00780b */ /* 0x000fe20003f24200 */
[----:B------:R-:W-:Y:S01]  /*8370*/  FMUL R9, R102, 0.25 ;  /* 0x3e80000066097820 */ /* 0x000fe20000400000 */
[----:B------:R-:W-:Y:S01]  /*8380*/  FSETP.GT.AND P2, PT, |R173|, 8.50705917302346158658e+37, PT ;  /* 0x7e800000ad00780b */ /* 0x000fe20003f44200 */
[----:B------:R-:W-:Y:S01]  /*8390*/  FMUL R17, R176, 8388608 ;  /* 0x4b000000b0117820 */ /* 0x000fe20000400000 */
[----:B------:R-:W-:Y:S01]  /*83a0*/  FSEL R25, R7, R114, P3 ;  /* 0x0000007207197208 */ /* 0x000fe20001800000 */
[----:B------:R-:W-:Y:S01]  /*83b0*/  FMUL R7, R106, 0.25 ;  /* 0x3e8000006a077820 */ /* 0x000fe20000400000 */
[----:B------:R-:W-:Y:S01]  /*83c0*/  FSEL R37, R9, R102, P3 ;  /* 0x0000006609257208 */ /* 0x000fe20001800000 */
[----:B------:R-:W-:Y:S01]  /*83d0*/  FMUL R9, R90, 0.25 ;  /* 0x3e8000005a097820 */ /* 0x000fe20000400000 */
[----:B------:R-:W-:Y:S01]  /*83e0*/  FSETP.GT.AND P0, PT, |R174|, 8.50705917302346158658e+37, PT ;  /* 0x7e800000ae00780b */ /* 0x000fe20003f04200 */
[----:B------:R-:W-:Y:S01]  /*83f0*/  FMUL R16, R175, 8388608 ;  /* 0x4b000000af107820 */ /* 0x000fe20000400000 */
[----:B------:R-:W-:Y:S01]  /*8400*/  FSEL R33, R7, R106, P3 ;  /* 0x0000006a07217208 */ /* 0x000fe20001800000 */
[----:B------:R-:W-:Y:S01]  /*8410*/  FMUL R7, R94, 0.25 ;  /* 0x3e8000005e077820 */ /* 0x000fe20000400000 */
[----:B------:R-:W-:Y:S01]  /*8420*/  FSEL R49, R9, R90, P3 ;  /* 0x0000005a09317208 */ /* 0x000fe20001800000 */
[----:B------:R-:W-:Y:S01]  /*8430*/  FMUL R9, R92, 0.25 ;  /* 0x3e8000005c097820 */ /* 0x000fe20000400000 */
[----:B------:R-:W-:Y:S01]  /*8440*/  FSETP.GEU.AND P4, PT, R174, 1.175494350822287508e-38, PT ;  /* 0x00800000ae00780b */ /* 0x000fe20003f8e000 */
[----:B------:R-:W-:Y:S01]  /*8450*/  BAR.SYNC.DEFER_BLOCKING 0x0 ;  /* 0x0000000000007b1d */ /* 0x000fe20000010000 */
[----:B------:R-:W-:Y:S01]  /*8460*/  FSEL R45, R7, R94, P3 ;  /* 0x0000005e072d7208 */ /* 0x000fe20001800000 */
[----:B------:R-:W-:Y:S01]  /*8470*/  FMUL R7, R112, 0.25 ;  /* 0x3e80000070077820 */ /* 0x000fe20000400000 */
[----:B------:R-:W-:Y:S01]  /*8480*/  FSEL R47, R9, R92, P1 ;  /* 0x0000005c092f7208 */ /* 0x000fe20000800000 */
[----:B------:R-:W-:Y:S01]  /*8490*/  FMUL R9, R138, 0.25 ;  /* 0x3e8000008a097820 */ /* 0x000fe20000400000 */
[----:B------:R-:W-:-:S03]  /*84a0*/  FSETP.GEU.AND P6, PT, R173, 1.175494350822287508e-38, PT ;  /* 0x00800000ad00780b */ /* 0x000fc60003fce000 */
[----:B------:R-:W1:Y:S01]  /*84b0*/  S2UR UR10, SR_CTAID.X ;  /* 0x00000000000a79c3 */ /* 0x000e620000002500 */
[----:B------:R-:W-:Y:S01]  /*84c0*/  FSEL R27, R7, R112, P1 ;  /* 0x00000070071b7208 */ /* 0x000fe20000800000 */
[----:B------:R-:W-:Y:S01]  /*84d0*/  FMUL R7, R104, 0.25 ;  /* 0x3e80000068077820 */ /* 0x000fe20000400000 */
[----:B------:R-:W-:Y:S01]  /*84e0*/  FSEL R69, R9, R138, P2 ;  /* 0x0000008a09457208 */ /* 0x000fe20001000000 */
[----:B------:R-:W-:Y:S01]  /*84f0*/  FMUL R9, R140, 0.25 ;  /* 0x3e8000008c097820 */ /* 0x000fe20000400000 */
[----:B------:R-:W-:Y:S01]  /*8500*/  FSETP.GEU.AND P5, PT, R175, 1.175494350822287508e-38, PT ;  /* 0x00800000af00780b */ /* 0x000fe20003fae000 */
[----:B------:R-:W2:Y:S01]  /*8510*/  S2R R182, SR_TID.X ;  /* 0x0000000000b67919 */ /* 0x000ea20000002100 */
[----:B------:R-:W-:Y:S01]  /*8520*/  FSEL R35, R7, R104, P1 ;  /* 0x0000006807237208 */ /* 0x000fe20000800000 */
[C---:B0-----:R-:W-:Y:S01]  /*8530*/  IMAD.SHL.U32 R2, R0.reuse, 0x10, RZ ;  /* 0x0000001000027824 */ /* 0x041fe200078e00ff */
[----:B------:R-:W-:Y:S01]  /*8540*/  SHF.R.U32.HI R6, RZ, 0x1, R0 ;  /* 0x00000001ff067819 */ /* 0x000fe20000011600 */
[C---:B------:R-:W-:Y:S01]  /*8550*/  IMAD.SHL.U32 R3, R0.reuse, 0x40, RZ ;  /* 0x0000004000037824 */ /* 0x040fe200078e00ff */
[C---:B------:R-:W-:Y:S01]  /*8560*/  LOP3.LUT R8, R0.reuse, 0x60, RZ, 0xc0, !PT ;  /* 0x0000006000087812 */ /* 0x040fe200078ec0ff */
[----:B------:R-:W-:Y:S01]  /*8570*/  IMAD.SHL.U32 R4, R0, 0x8, RZ ;  /* 0x0000000800047824 */ /* 0x000fe200078e00ff */
[----:B------:R-:W-:Y:S01]  /*8580*/  LOP3.LUT R2, R2, 0xf0, RZ, 0xc0, !PT ;  /* 0x000000f002027812 */ /* 0x000fe200078ec0ff */
[----:B------:R-:W-:Y:S01]  /*8590*/  IMAD.SHL.U32 R5, R0, 0x4, RZ ;  /* 0x0000000400057824 */ /* 0x000fe200078e00ff */
[----:B------:R-:W-:Y:S01]  /*85a0*/  LOP3.LUT R3, R3, 0x400, RZ, 0xc0, !PT ;  /* 0x0000040003037812 */ /* 0x000fe200078ec0ff */
[----:B------:R-:W-:Y:S01]  /*85b0*/  FMUL R7, R96, 0.25 ;  /* 0x3e80000060077820 */ /* 0x000fe20000400000 */
[----:B------:R-:W-:Y:S01]  /*85c0*/  LOP3.LUT R4, R4, 0x38, RZ, 0xc0, !PT ;  /* 0x0000003804047812 */ /* 0x000fe200078ec0ff */
[----:B------:R-:W-:Y:S01]  /*85d0*/  ULDC.64 UR4, c[0x0][0x270] ;  /* 0x00009c0000047ab9 */ /* 0x000fe20000000a00 */
[----:B------:R-:W-:Y:S01]  /*85e0*/  LOP3.LUT R5, R5, 0x1c0, RZ, 0xc0, !PT ;  /* 0x000001c005057812 */ /* 0x000fe200078ec0ff */
[----:B------:R-:W-:Y:S01]  /*85f0*/  UIMAD UR4, UR22, UR4, URZ ;  /* 0x00000004160472a4 */ /* 0x000fe2000f8e023f */
[----:B------:R-:W-:-:S02]  /*8600*/  IADD3 R3, R3, UR23, R2 ;  /* 0x0000001703037c10 */ /* 0x000fc4000fffe002 */
[----:B------:R-:W-:Y:S01]  /*8610*/  IADD3 R5, R5, UR23, R4 ;  /* 0x0000001705057c10 */ /* 0x000fe2000fffe004 */
[----:B------:R-:W-:Y:S01]  /*8620*/  FMUL R4, R119, 0.25 ;  /* 0x3e80000077047820 */ /* 0x000fe20000400000 */
[----:B------:R-:W-:Y:S01]  /*8630*/  LOP3.LUT R2, R6, 0x4, RZ, 0xc0, !PT ;  /* 0x0000000406027812 */ /* 0x000fe200078ec0ff */
[----:B------:R-:W-:Y:S01]  /*8640*/  FMUL R6, R115, 0.25 ;  /* 0x3e80000073067820 */ /* 0x000fe20000400000 */
[----:B------:R-:W-:Y:S02]  /*8650*/  IMAD R3, R8, 0x8, R3 ;  /* 0x0000000808037824 */ /* 0x000fe400078e0203 */
[----:B------:R-:W-:Y:S01]  /*8660*/  FMUL R8, R111, 0.25 ;  /* 0x3e8000006f087820 */ /* 0x000fe20000400000 */
[----:B------:R-:W-:Y:S01]  /*8670*/  FSEL R119, R4, R119, P3 ;  /* 0x0000007704777208 */ /* 0x000fe20001800000 */
[----:B------:R-:W-:Y:S02]  /*8680*/  IMAD.IADD R2, R2, 0x1, R5 ;  /* 0x0000000102027824 */ /* 0x000fe400078e0205 */
[----:B------:R-:W-:Y:S01]  /*8690*/  FMUL R5, R118, 0.25 ;  /* 0x3e80000076057820 */ /* 0x000fe20000400000 */
[----:B------:R-:W-:Y:S01]  /*86a0*/  FSEL R115, R6, R115, P3 ;  /* 0x0000007306737208 */ /* 0x000fe20001800000 */
[----:B------:R-:W-:Y:S01]  /*86b0*/  FMUL R6, R103, 0.25 ;  /* 0x3e80000067067820 */ /* 0x000fe20000400000 */
[----:B------:R-:W-:Y:S01]  /*86c0*/  FMUL R4, R107, 0.25 ;  /* 0x3e8000006b047820 */ /* 0x000fe20000400000 */
[----:B------:R-:W-:Y:S01]  /*86d0*/  FSEL R111, R8, R111, P3 ;  /* 0x0000006f086f7208 */ /* 0x000fe20001800000 */
        /* <DEDUP_REMOVED lines=80> */
[----:B------:R-:W-:Y:S01]  /*8be0*/  FMUL R8, R174, 8388608 ;  /* 0x4b000000ae087820 */ /* 0x000fe20000400000 */
[----:B------:R-:W-:Y:S01]  /*8bf0*/  FSEL R133, R6, R133, P0 ;  /* 0x0000008506857208 */ /* 0x000fe20000000000 */
[----:B------:R-:W-:Y:S01]  /*8c00*/  FMUL R6, R121, 0.25 ;  /* 0x3e80000079067820 */ /* 0x000fe20000400000 */
[----:B------:R-:W-:Y:S01]  /*8c10*/  FSEL R153, R9, R120, P0 ;  /* 0x0000007809997208 */ /* 0x000fe20000000000 */
[----:B------:R-:W-:Y:S01]  /*8c20*/  FMUL R9, R173, 8388608 ;  /* 0x4b000000ad097820 */ /* 0x000fe20000400000 */
[----:B------:R-:W-:Y:S01]  /*8c30*/  FSEL R77, R7, R130, P2 ;  /* 0x00000082074d7208 */ /* 0x000fe20001000000 */
[----:B------:R-:W-:Y:S01]  /*8c40*/  FMUL R7, R122, 0.25 ;  /* 0x3e8000007a077820 */ /* 0x000fe20000400000 */
[----:B------:R-:W-:Y:S01]  /*8c50*/  FSEL R71, R5, R136, P0 ;  /* 0x0000008805477208 */ /* 0x000fe20000000000 */
[----:B------:R-:W-:Y:S01]  /*8c60*/  FMUL R5, R128, 0.25 ;  /* 0x3e80000080057820 */ /* 0x000fe20000400000 */
[----:B------:R-:W-:Y:S01]  /*8c70*/  FSEL R137, R4, R137, P0 ;  /* 0x0000008904897208 */ /* 0x000fe20000000000 */
[----:B------:R-:W-:Y:S01]  /*8c80*/  FMUL R4, R125, 0.25 ;  /* 0x3e8000007d047820 */ /* 0x000fe20000400000 */
[----:B------:R-:W-:Y:S01]  /*8c90*/  FSEL R8, R8, R174, !P4 ;  /* 0x000000ae08087208 */ /* 0x000fe20006000000 */
[----:B-1----:R-:W-:Y:S01]  /*8ca0*/  USHF.L.U32 UR8, UR10, 0x7, URZ ;  /* 0x000000070a087899 */ /* 0x002fe2000800063f */
[----:B------:R-:W-:-:S02]  /*8cb0*/  FSEL R121, R6, R121, P0 ;  /* 0x0000007906797208 */ /* 0x000fc40000000000 */
[----:B------:R-:W-:Y:S02]  /*8cc0*/  FSEL R9, R9, R173, !P6 ;  /* 0x000000ad09097208 */ /* 0x000fe40007000000 */
[----:B------:R-:W-:Y:S01]  /*8cd0*/  FSEL R6, RZ, -23, P6 ;  /* 0xc1b80000ff067808 */ /* 0x000fe20003000000 */
[----:B------:R-:W-:Y:S01]  /*8ce0*/  IMAD.U32 R180, RZ, RZ, UR8 ;  /* 0x00000008ffb47e24 */ /* 0x000fe2000f8e00ff */
[----:B------:R-:W-:Y:S01]  /*8cf0*/  FSEL R87, R7, R122, P2 ;  /* 0x0000007a07577208 */ /* 0x000fe20001000000 */
[----:B------:R-:W-:Y:S01]  /*8d00*/  FMUL R7, R144, 0.25 ;  /* 0x3e80000090077820 */ /* 0x000fe20000400000 */
[----:B------:R-:W-:Y:S02]  /*8d10*/  FSETP.GEU.AND P6, PT, |R176|, 1.175494350822287508e-38, PT ;  /* 0x00800000b000780b */ /* 0x000fe40003fce200 */
[----:B------:R-:W-:Y:S01]  /*8d20*/  FSEL R79, R5, R128, P0 ;  /* 0x00000080054f7208 */ /* 0x000fe20000000000 */
[----:B------:R-:W-:Y:S01]  /*8d30*/  VIADD R5, R8, 0xc0cafb0d ;  /* 0xc0cafb0d08057836 */ /* 0x000fe20000000000 */
[----:B------:R-:W-:-:S02]  /*8d40*/  FSEL R125, R4, R125, P0 ;  /* 0x0000007d047d7208 */ /* 0x000fc40000000000 */
[----:B------:R-:W-:Y:S02]  /*8d50*/  FSEL R4, RZ, -23, P4 ;  /* 0xc1b80000ff047808 */ /* 0x000fe40002000000 */
[----:B------:R-:W-:Y:S02]  /*8d60*/  FSETP.GEU.AND P4, PT, R176, 1.175494350822287508e-38, PT ;  /* 0x00800000b000780b */ /* 0x000fe40003f8e000 */
[----:B------:R-:W-:Y:S01]  /*8d70*/  FSEL R61, R7, R144, P0 ;  /* 0x00000090073d7208 */ /* 0x000fe20000000000 */
[----:B------:R-:W-:Y:S01]  /*8d80*/  FMUL R7, R132, 0.25 ;  /* 0x3e80000084077820 */ /* 0x000fe20000400000 */
[----:B------:R-:W-:Y:S01]  /*8d90*/  LOP3.LUT R11, R5, 0xff800000, RZ, 0xc0, !PT ;  /* 0xff800000050b7812 */ /* 0x000fe200078ec0ff */
[----:B------:R-:W-:Y:S01]  /*8da0*/  @!P6 FMUL R119, R119, 16777216 ;  /* 0x4b8000007777e820 */ /* 0x000fe20000400000 */
[----:B------:R-:W-:Y:S01]  /*8db0*/  FSEL R17, R17, R176, !P4 ;  /* 0x000000b011117208 */ /* 0x000fe20006000000 */
[----:B------:R-:W-:Y:S01]  /*8dc0*/  @P3 FMUL R176, R176, 0.25 ;  /* 0x3e800000b0b03820 */ /* 0x000fe20000400000 */
[----:B------:R-:W-:Y:S01]  /*8dd0*/  I2FP.F32.S32 R5, R11 ;  /* 0x0000000b00057245 */ /* 0x000fe20000201400 */
[----:B------:R-:W-:Y:S01]  /*8de0*/  @!P6 FMUL R21, R21, 16777216 ;  /* 0x4b8000001515e820 */ /* 0x000fe20000400000 */
[----:B------:R-:W-:Y:S01]  /*8df0*/  FSEL R75, R7, R132, P0 ;  /* 0x00000084074b7208 */ /* 0x000fe20000000000 */
[----:B------:R-:W-:Y:S01]  /*8e00*/  FMUL R7, R124, 0.25 ;  /* 0x3e8000007c077820 */ /* 0x000fe20000400000 */
[----:B------:R-:W-:Y:S01]  /*8e10*/  @!P6 FMUL R176, R176, 16777216 ;  /* 0x4b800000b0b0e820 */ /* 0x000fe20000400000 */
[----:B------:R-:W-:Y:S01]  /*8e20*/  FFMA.FTZ R51, R5, 1.1920928955078125e-07, R4 ;  /* 0x3400000005337823 */ /* 0x000fe20000010004 */
[----:B------:R-:W-:Y:S01]  /*8e30*/  FSETP.GEU.AND P3, PT, |R175|, 1.175494350822287508e-38, PT ;  /* 0x00800000af00780b */ /* 0x000fe20003f6e200 */
[----:B------:R-:W-:Y:S01]  /*8e40*/  VIADD R14, R17, 0xc0cafb0d ;  /* 0xc0cafb0d110e7836 */ /* 0x000fe20000000000 */
[----:B------:R-:W0:Y:S01]  /*8e50*/  MUFU.RCP R4, R176 ;  /* 0x000000b000047308 */ /* 0x000e220000001000 */
[----:B------:R-:W-:Y:S01]  /*8e60*/  FSEL R85, R7, R124, P0 ;  /* 0x0000007c07557208 */ /* 0x000fe20000000000 */
[----:B------:R-:W-:Y:S01]  /*8e70*/  VIADD R7, R9, 0xc0cafb0d ;  /* 0xc0cafb0d09077836 */ /* 0x000fe20000000000 */
[----:B------:R-:W-:Y:S01]  /*8e80*/  FSEL R16, R16, R175, !P5 ;  /* 0x000000af10107208 */ /* 0x000fe20006800000 */
[----:B------:R-:W-:Y:S01]  /*8e90*/  @P1 FMUL R175, R175, 0.25 ;  /* 0x3e800000afaf1820 */ /* 0x000fe20000400000 */
[----:B------:R-:W-:Y:S01]  /*8ea0*/  LOP3.LUT R20, R14, 0xff800000, RZ, 0xc0, !PT ;  /* 0xff8000000e147812 */ /* 0x000fe200078ec0ff */
[----:B------:R-:W-:Y:S01]  /*8eb0*/  @!P6 FMUL R115, R115, 16777216 ;  /* 0x4b8000007373e820 */ /* 0x000fe20000400000 */
[----:B------:R-:W-:Y:S01]  /*8ec0*/  LOP3.LUT R10, R7, 0xff800000, RZ, 0xc0, !PT ;  /* 0xff800000070a7812 */ /* 0x000fe200078ec0ff */
[----:B------:R-:W-:Y:S01]  /*8ed0*/  @!P6 FMUL R25, R25, 16777216 ;  /* 0x4b8000001919e820 */ /* 0x000fe20000400000 */
[----:B------:R-:W-:Y:S01]  /*8ee0*/  FSEL R14, RZ, -23, P4 ;  /* 0xc1b80000ff0e7808 */ /* 0x000fe20002000000 */
[----:B------:R-:W-:Y:S01]  /*8ef0*/  @!P6 FMUL R111, R111, 16777216 ;  /* 0x4b8000006f6fe820 */ /* 0x000fe20000400000 */
[----:B------:R-:W-:Y:S01]  /*8f00*/  I2FP.F32.S32 R7, R10 ;  /* 0x0000000a00077245 */ /* 0x000fe20000201400 */
[----:B------:R-:W-:Y:S01]  /*8f10*/  @!P6 FMUL R29, R29, 16777216 ;  /* 0x4b8000001d1de820 */ /* 0x000fe20000400000 */
[----:B------:R-:W-:Y:S01]  /*8f20*/  I2FP.F32.S32 R19, R20 ;  /* 0x0000001400137245 */ /* 0x000fe20000201400 */
[----:B------:R-:W-:Y:S01]  /*8f30*/  @!P6 FMUL R107, R107, 16777216 ;  /* 0x4b8000006b6be820 */ /* 0x000fe20000400000 */
        /* <DEDUP_REMOVED lines=10> */
[----:B------:R-:W-:Y:S01]  /*8fe0*/  FFMA.FTZ R64, R7, 1.1920928955078125e-07, R6 ;  /* 0x3400000007407823 */ /* 0x000fe20000010006 */
[----:B------:R-:W-:Y:S01]  /*8ff0*/  FFMA.FTZ R120, R19, 1.1920928955078125e-07, R14 ;  /* 0x3400000013787823 */ /* 0x000fe2000001000e */
[C---:B0-----:R-:W-:Y:S01]  /*9000*/  FMUL R119, R4.reuse, R119 ;  /* 0x0000007704777220 */ /* 0x041fe20000400000 */
[C---:B------:R-:W-:Y:S01]  /*9010*/  FMUL R6, R4.reuse, R21 ;  /* 0x0000001504067220 */ /* 0x040fe20000400000 */
        /* <DEDUP_REMOVED lines=13> */
[----:B------:R-:W-:Y:S01]  /*90f0*/  FMUL R42, R4, R49 ;  /* 0x00000031042a7220 */ /* 0x000fe20000400000 */
[----:B------:R-:W-:Y:S01]  /*9100*/  FSETP.GEU.AND P1, PT, |R173|, 1.175494350822287508e-38, PT ;  /* 0x00800000ad00780b */ /* 0x000fe20003f2e200 */
[----:B------:R-:W0:Y:S01]  /*9110*/  MUFU.RCP R4, R175 ;  /* 0x000000af00047308 */ /* 0x000e220000001000 */
[----:B------:R-:W-:-:S02]  /*9120*/  VIADD R13, R16, 0xc0cafb0d ;  /* 0xc0cafb0d100d7836 */ /* 0x000fc40000000000 */
[----:B------:R-:W-:Y:S01]  /*9130*/  @P2 FMUL R173, R173, 0.25 ;  /* 0x3e800000adad2820 */ /* 0x000fe20000400000 */
[----:B------:R-:W-:Y:S01]  /*9140*/  FSEL R12, RZ, -23, P5 ;  /* 0xc1b80000ff0c7808 */ /* 0x000fe20002800000 */
[----:B------:R-:W-:Y:S01]  /*9150*/  @!P3 FMUL R117, R117, 16777216 ;  /* 0x4b8000007575b820 */ /* 0x000fe20000400000 */
[----:B------:R-:W-:Y:S01]  /*9160*/  @!P3 FMUL R23, R23, 16777216 ;  /* 0x4b8000001717b820 */ /* 0x000fe20000400000 */
[----:B------:R-:W-:Y:S01]  /*9170*/  LOP3.LUT R13, R13, 0xff800000, RZ, 0xc0, !PT ;  /* 0xff8000000d0d7812 */ /* 0x000fe200078ec0ff */
[----:B------:R-:W-:Y:S01]  /*9180*/  @!P3 FMUL R113, R113, 16777216 ;  /* 0x4b8000007171b820 */ /* 0x000fe20000400000 */
[----:B------:R-:W-:Y:S01]  /*9190*/  @!P3 FMUL R27, R27, 16777216 ;  /* 0x4b8000001b1bb820 */ /* 0x000fe20000400000 */
        /* <DEDUP_REMOVED lines=31> */
[C---:B------:R-:W-:Y:S01]  /*9390*/  FSETP.GEU.AND P2, PT, |R174|.reuse, 1.175494350822287508e-38, PT ;  /* 0x00800000ae00780b */ /* 0x040fe20003f4e200 */
[----:B------:R-:W0:Y:S01]  /*93a0*/  MUFU.RCP R4, R173 ;  /* 0x000000ad00047308 */ /* 0x000e220000001000 */
[----:B------:R-:W-:Y:S01]  /*93b0*/  @P0 FMUL R174, R174, 0.25 ;  /* 0x3e800000aeae0820 */ /* 0x000fe20000400000 */
        /* <DEDUP_REMOVED lines=17> */
[----:B------:R-:W-:-:S02]  /*94d0*/  IMAD.IADD R10, R9, 0x1, -R10 ;  /* 0x00000001090a7824 */ /* 0x000fc400078e0a0a */
[----:B0-----:R-:W-:Y:S01]  /*94e0*/  FMUL R151, R4, R151 ;  /* 0x0000009704977220 */ /* 0x001fe20000400000 */
[----:B------:R-:W-:Y:S02]  /*94f0*/  IMAD.IADD R13, R16, 0x1, -R13 ;  /* 0x00000001100d7824 */ /* 0x000fe400078e0a0d */
        /* <DEDUP_REMOVED lines=15> */
[----:B------:R-:W-:Y:S01]  /*95f0*/  F2FP.SATFINITE.E4M3.F32.PACK_AB_MERGE_C R111, R111, R14, RZ ;  /* 0x0000000e6f6f723e */ /* 0x000fe200048070ff */
[----:B------:R-:W0:Y:S01]  /*9600*/  MUFU.RCP R4, R174 ;  /* 0x000000ae00047308 */ /* 0x000e220000001000 */
[----:B------:R-:W-:Y:S01]  /*9610*/  F2FP.SATFINITE.E4M3.F32.PACK_AB_MERGE_C R25, R117, R12, RZ ;  /* 0x0000000c7519723e */ /* 0x000fe200048070ff */
[----:B------:R-:W-:-:S02]  /*9620*/  IMAD.MOV.U32 R23, RZ, RZ, 0x3dc6b27f ;  /* 0x3dc6b27fff177424 */ /* 0x000fc400078e00ff */
[----:B------:R-:W-:Y:S01]  /*9630*/  FADD R12, R10, -1 ;  /* 0xbf8000000a0c7421 */ /* 0x000fe20000000000 */
[----:B------:R-:W-:Y:S01]  /*9640*/  FADD R14, R13, -1 ;  /* 0xbf8000000d0e7421 */ /* 0x000fe20000000000 */
[----:B------:R-:W-:Y:S01]  /*9650*/  @!P2 FMUL R125, R125, 16777216 ;  /* 0x4b8000007d7da820 */ /* 0x000fe20000400000 */
[----:B------:R-:W-:Y:S01]  /*9660*/  @!P2 FMUL R85, R85, 16777216 ;  /* 0x4b8000005555a820 */ /* 0x000fe20000400000 */
[-C--:B------:R-:W-:Y:S01]  /*9670*/  FFMA.FTZ R13, R12, R23.reuse, -0.16845393180847167969 ;  /* 0xbe2c7f300c0d7423 */ /* 0x080fe20000010017 */
[----:B------:R-:W-:Y:S01]  /*9680*/  FFMA.FTZ R21, R14, R23, -0.16845393180847167969 ;  /* 0xbe2c7f300e157423 */ /* 0x000fe20000010017 */
[----:B------:R-:W-:Y:S01]  /*9690*/  @!P2 FMUL R149, R149, 16777216 ;  /* 0x4b8000009595a820 */ /* 0x000fe20000400000 */
[----:B------:R-:W-:Y:S01]  /*96a0*/  @!P2 FMUL R57, R57, 16777216 ;  /* 0x4b8000003939a820 */ /* 0x000fe20000400000 */
[----:B------:R-:W-:Y:S01]  /*96b0*/  FFMA.FTZ R13, R12, R13, 0.1716887056827545166 ;  /* 0x3e2fcf2a0c0d7423 */ /* 0x000fe2000001000d */
[----:B------:R-:W-:Y:S01]  /*96c0*/  FFMA.FTZ R21, R14, R21, 0.1716887056827545166 ;  /* 0x3e2fcf2a0e157423 */ /* 0x000fe20000010015 */
[----:B------:R-:W-:Y:S01]  /*96d0*/  @!P2 FMUL R145, R145, 16777216 ;  /* 0x4b8000009191a820 */ /* 0x000fe20000400000 */
[----:B------:R-:W-:Y:S01]  /*96e0*/  @!P2 FMUL R61, R61, 16777216 ;  /* 0x4b8000003d3da820 */ /* 0x000fe20000400000 */
[----:B------:R-:W-:Y:S01]  /*96f0*/  FFMA.FTZ R13, R12, R13, -0.17900948226451873779 ;  /* 0xbe374e430c0d7423 */ /* 0x000fe2000001000d */
[----:B------:R-:W-:Y:S01]  /*9700*/  FFMA.FTZ R21, R14, R21, -0.17900948226451873779 ;  /* 0xbe374e430e157423 */ /* 0x000fe20000010015 */
        /* <DEDUP_REMOVED lines=10> */
[C---:B0-----:R-:W-:Y:S01]  /*97b0*/  FMUL R125, R4.reuse, R125 ;  /* 0x0000007d047d7220 */ /* 0x041fe20000400000 */
[----:B------:R-:W-:Y:S01]  /*97c0*/  FMUL R76, R4, R85 ;  /* 0x00000055044c7220 */ /* 0x000fe20000400000 */
[----:B------:R-:W-:Y:S01]  /*97d0*/  FFMA.FTZ R13, R12, R13, 0.20512372255325317383 ;  /* 0x3e520bf40c0d7423 */ /* 0x000fe2000001000d */
[----:B------:R-:W-:Y:S01]  /*97e0*/  FFMA.FTZ R21, R14, R21, 0.20512372255325317383 ;  /* 0x3e520bf40e157423 */ /* 0x000fe20000010015 */
        /* <DEDUP_REMOVED lines=15> */
[----:B------:R-:W-:Y:S01]  /*98e0*/  FFMA.FTZ R13, R12, R13, -0.24046532809734344482 ;  /* 0xbe763c8b0c0d7423 */ /* 0x000fe2000001000d */
[----:B------:R-:W-:Y:S01]  /*98f0*/  F2FP.SATFINITE.E4M3.F32.PACK_AB_MERGE_C R74, R127, R74, RZ ;  /* 0x0000004a7f4a723e */ /* 0x000fe200048070ff */
[----:B------:R-:W-:Y:S01]  /*9900*/  FFMA.FTZ R21, R14, R21, -0.24046532809734344482 ;  /* 0xbe763c8b0e157423 */ /* 0x000fe20000010015 */
[----:B------:R-:W-:Y:S01]  /*9910*/  F2FP.SATFINITE.E4M3.F32.PACK_AB_MERGE_C R40, R93, R40, RZ ;  /* 0x000000285d28723e */ /* 0x000fe200048070ff */
[----:B------:R-:W-:Y:S01]  /*9920*/  FFMA.FTZ R13, R12, R13, 0.28857114911079406738 ;  /* 0x3e93bf990c0d7423 */ /* 0x000fe2000001000d */
[----:B------:R-:W-:Y:S01]  /*9930*/  F2FP.SATFINITE.E4M3.F32.PACK_AB_MERGE_C R38, R95, R38, RZ ;  /* 0x000000265f26723e */ /* 0x000fe200048070ff */
[----:B------:R-:W-:Y:S01]  /*9940*/  FFMA.FTZ R21, R14, R21, 0.28857114911079406738 ;  /* 0x3e93bf990e157423 */ /* 0x000fe20000010015 */
[----:B------:R-:W-:Y:S01]  /*9950*/  F2FP.SATFINITE.E4M3.F32.PACK_AB_MERGE_C R119, R119, R6, RZ ;  /* 0x000000067777723e */ /* 0x000fe200048070ff */
[----:B------:R-:W-:Y:S01]  /*9960*/  FFMA.FTZ R13, R12, R13, -0.36067417263984680176 ;  /* 0xbeb8aa490c0d7423 */ /* 0x000fe2000001000d */
[----:B------:R-:W-:Y:S01]  /*9970*/  F2FP.SATFINITE.E4M3.F32.PACK_AB_MERGE_C R4, R121, R4, R76 ;  /* 0x000000047904723e */ /* 0x000fe2000480704c */
[----:B------:R-:W-:Y:S01]  /*9980*/  FFMA.FTZ R21, R14, R21, -0.36067417263984680176 ;  /* 0xbeb8aa490e157423 */ /* 0x000fe20000010015 */
[----:B------:R-:W-:Y:S01]  /*9990*/  F2FP.SATFINITE.E4M3.F32.PACK_AB_MERGE_C R5, R5, R78, R74 ;  /* 0x0000004e0505723e */ /* 0x000fe2000480704a */
[----:B------:R-:W-:Y:S01]  /*99a0*/  FFMA.FTZ R13, R12, R13, 0.48089820146560668945 ;  /* 0x3ef6384a0c0d7423 */ /* 0x000fe2000001000d */
[----:B------:R-:W-:Y:S01]  /*99b0*/  F2FP.SATFINITE.E4M3.F32.PACK_AB_MERGE_C R6, R89, R44, R40 ;  /* 0x0000002c5906723e */ /* 0x000fe20004807028 */
[----:B------:R-:W-:Y:S01]  /*99c0*/  FFMA.FTZ R21, R14, R21, 0.48089820146560668945 ;  /* 0x3ef6384a0e157423 */ /* 0x000fe20000010015 */
[----:B------:R-:W-:Y:S01]  /*99d0*/  F2FP.SATFINITE.E4M3.F32.PACK_AB_MERGE_C R7, R7, R42, R38 ;  /* 0x0000002a0707723e */ /* 0x000fe20004807026 */
[----:B------:R-:W-:Y:S01]  /*99e0*/  FFMA.FTZ R13, R12, R13, -0.72134751081466674805 ;  /* 0xbf38aa3b0c0d7423 */ /* 0x000fe2000001000d */
[----:B------:R-:W-:Y:S01]  /*99f0*/  LOP3.LUT R117, R0, 0x7f, RZ, 0xc0, !PT ;  /* 0x0000007f00757812 */ /* 0x000fe200078ec0ff */
[----:B------:R-:W-:Y:S01]  /*9a00*/  FFMA.FTZ R21, R14, R21, -0.72134751081466674805 ;  /* 0xbf38aa3b0e157423 */ /* 0x000fe20000010015 */
[----:B------:R-:W-:Y:S01]  /*9a10*/  IMAD.IADD R11, R8, 0x1, -R11 ;  /* 0x00000001080b7824 */ /* 0x000fe200078e0a0b */
[----:B------:R0:W-:Y:S01]  /*9a20*/  STSM.16.M88.4 [R3], R4 ;  /* 0x0000000403007844 */ /* 0x0001e20000000200 */
[----:B------:R-:W-:Y:S01]  /*9a30*/  FMUL R13, R12, R13 ;  /* 0x0000000d0c0d7220 */ /* 0x000fe20000400000 */
[----:B------:R-:W-:Y:S01]  /*9a40*/  FMUL R21, R14, R21 ;  /* 0x000000150e157220 */ /* 0x000fe20000400000 */
[----:B------:R-:W-:Y:S01]  /*9a50*/  LEA R117, R117, UR23, 0x4 ;  /* 0x0000001775757c11 */ /* 0x000fe2000f8e20ff */
[----:B------:R-:W-:Y:S01]  /*9a60*/  FADD R11, R11, -1 ;  /* 0xbf8000000b0b7421 */ /* 0x000fe20000000000 */
[----:B------:R-:W-:Y:S01]  /*9a70*/  FMUL R13, R12, R13 ;  /* 0x0000000d0c0d7220 */ /* 0x000fe20000400000 */
[----:B------:R-:W-:Y:S01]  /*9a80*/  FMUL R21, R14, R21 ;  /* 0x000000150e157220 */ /* 0x000fe20000400000 */
[----:B------:R-:W-:Y:S01]  /*9a90*/  F2FP.SATFINITE.E4M3.F32.PACK_AB_MERGE_C R66, R135, R66, RZ ;  /* 0x000000428742723e */ /* 0x000fe200048070ff */
[-C--:B------:R-:W-:Y:S01]  /*9aa0*/  FFMA.FTZ R10, R11, R23.reuse, -0.16845393180847167969 ;  /* 0xbe2c7f300b0a7423 */ /* 0x080fe20000010017 */
[----:B------:R-:W-:Y:S01]  /*9ab0*/  FFMA.FTZ R13, R12, 1.4426950216293334961, R13 ;  /* 0x3fb8aa3b0c0d7823 */ /* 0x000fe2000001000d */
[----:B------:R-:W-:Y:S01]  /*9ac0*/  FFMA.FTZ R14, R14, 1.4426950216293334961, R21 ;  /* 0x3fb8aa3b0e0e7823 */ /* 0x000fe20000010015 */
[----:B------:R-:W-:Y:S01]  /*9ad0*/  F2FP.SATFINITE.E4M3.F32.PACK_AB_MERGE_C R68, R133, R68, RZ ;  /* 0x000000448544723e */ /* 0x000fe200048070ff */
[----:B------:R-:W-:Y:S01]  /*9ae0*/  FFMA.FTZ R10, R11, R10, 0.1716887056827545166 ;  /* 0x3e2fcf2a0b0a7423 */ /* 0x000fe2000001000a */
[----:B------:R-:W-:Y:S01]  /*9af0*/  FADD R64, R64, R13 ;  /* 0x0000000d40407221 */ /* 0x000fe20000000000 */
[----:B------:R-:W-:Y:S01]  /*9b00*/  FADD R116, R15, R14 ;  /* 0x0000000e0f747221 */ /* 0x000fe20000000000 */
[----:B------:R-:W-:Y:S01]  /*9b10*/  BAR.SYNC.DEFER_BLOCKING 0x0 ;  /* 0x0000000000007b1d */ /* 0x000fe20000010000 */
[----:B------:R-:W-:Y:S01]  /*9b20*/  FFMA.FTZ R10, R11, R10, -0.17900948226451873779 ;  /* 0xbe374e430b0a7423 */ /* 0x000fe2000001000a */
[----:B------:R-:W-:Y:S01]  /*9b30*/  F2FP.SATFINITE.E4M3.F32.PACK_AB_MERGE_C R32, R101, R32, RZ ;  /* 0x000000206520723e */ /* 0x000fe200048070ff */
[----:B------:R-:W-:Y:S01]  /*9b40*/  IMAD.IADD R20, R17, 0x1, -R20 ;  /* 0x0000000111147824 */ /* 0x000fe200078e0a14 */
[----:B------:R-:W-:Y:S01]  /*9b50*/  F2FP.SATFINITE.E4M3.F32.PACK_AB_MERGE_C R30, R103, R30, RZ ;  /* 0x0000001e671e723e */ /* 0x000fe200048070ff */
[----:B------:R-:W-:Y:S01]  /*9b60*/  FFMA.FTZ R10, R11, R10, 0.20512372255325317383 ;  /* 0x3e520bf40b0a7423 */ /* 0x000fe2000001000a */
[----:B------:R-:W-:Y:S01]  /*9b70*/  F2FP.SATFINITE.E4M3.F32.PACK_AB_MERGE_C R69, R131, R70, R66 ;  /* 0x000000468345723e */ /* 0x000fe20004807042 */
[----:B------:R-:W-:Y:S01]  /*9b80*/  FADD R20, R20, -1 ;  /* 0xbf80000014147421 */ /* 0x000fe20000000000 */
[----:B------:R-:W-:Y:S01]  /*9b90*/  F2FP.SATFINITE.E4M3.F32.PACK_AB_MERGE_C R68, R129, R72, R68 ;  /* 0x000000488144723e */ /* 0x000fe20004807044 */
[----:B------:R-:W-:Y:S01]  /*9ba0*/  FFMA.FTZ R10, R11, R10, -0.24046532809734344482 ;  /* 0xbe763c8b0b0a7423 */ /* 0x000fe2000001000a */
[----:B------:R-:W-:Y:S01]  /*9bb0*/  F2FP.SATFINITE.E4M3.F32.PACK_AB_MERGE_C R70, R97, R36, R32 ;  /* 0x000000246146723e */ /* 0x000fe20004807020 */
[----:B------:R-:W-:Y:S01]  /*9bc0*/  FFMA.FTZ R23, R20, R23, -0.16845393180847167969 ;  /* 0xbe2c7f3014177423 */ /* 0x000fe20000010017 */
[----:B------:R-:W-:Y:S01]  /*9bd0*/  F2FP.SATFINITE.E4M3.F32.PACK_AB_MERGE_C R71, R99, R34, R30 ;  /* 0x000000226347723e */ /* 0x000fe2000480701e */
[----:B------:R-:W-:Y:S01]  /*9be0*/  FFMA.FTZ R10, R11, R10, 0.28857114911079406738 ;  /* 0x3e93bf990b0a7423 */ /* 0x000fe2000001000a */
[----:B------:R-:W-:Y:S01]  /*9bf0*/  ISETP.GE.U32.AND P0, PT, R8, 0x7f800000, PT ;  /* 0x7f8000000800780c */ /* 0x000fe20003f06070 */
[----:B------:R-:W-:Y:S01]  /*9c00*/  FFMA.FTZ R23, R20, R23, 0.1716887056827545166 ;  /* 0x3e2fcf2a14177423 */ /* 0x000fe20000010017 */
[----:B------:R-:W-:Y:S01]  /*9c10*/  ISETP.GE.U32.AND P1, PT, R9, 0x7f800000, PT ;  /* 0x7f8000000900780c */ /* 0x000fe20003f26070 */
[----:B------:R-:W-:Y:S01]  /*9c20*/  FFMA.FTZ R10, R11, R10, -0.36067417263984680176 ;  /* 0xbeb8aa490b0a7423 */ /* 0x000fe2000001000a */
[----:B------:R-:W-:Y:S01]  /*9c30*/  FSETP.NEU.AND P3, PT, R8, RZ, PT ;  /* 0x000000ff0800720b */ /* 0x000fe20003f6d000 */
[C---:B------:R-:W-:Y:S01]  /*9c40*/  FFMA.FTZ R23, R20.reuse, R23, -0.17900948226451873779 ;  /* 0xbe374e4314177423 */ /* 0x040fe20000010017 */
[----:B------:R-:W-:Y:S01]  /*9c50*/  FSETP.NEU.AND P2, PT, R9, RZ, PT ;  /* 0x000000ff0900720b */ /* 0x000fe20003f4d000 */
[----:B------:R-:W-:Y:S01]  /*9c60*/  FFMA.FTZ R10, R11, R10, 0.48089820146560668945 ;  /* 0x3ef6384a0b0a7423 */ /* 0x000fe2000001000a */
[----:B------:R-:W-:Y:S01]  /*9c70*/  F2FP.SATFINITE.E4M3.F32.PACK_AB_MERGE_C R58, R141, R58, RZ ;  /* 0x0000003a8d3a723e */ /* 0x000fe200048070ff */
[C---:B------:R-:W-:Y:S01]  /*9c80*/  FFMA.FTZ R23, R20.reuse, R23, 0.20512372255325317383 ;  /* 0x3e520bf414177423 */ /* 0x040fe20000010017 */
[----:B------:R-:W1:Y:S01]  /*9c90*/  LDS.128 R12, [R117] ;  /* 0x00000000750c7984 */ /* 0x000e620000000c00 */
[----:B------:R-:W-:Y:S01]  /*9ca0*/  FFMA.FTZ R10, R11, R10, -0.72134751081466674805 ;  /* 0xbf38aa3b0b0a7423 */ /* 0x000fe2000001000a */
[----:B------:R-:W-:Y:S01]  /*9cb0*/  F2FP.SATFINITE.E4M3.F32.PACK_AB_MERGE_C R56, R143, R56, RZ ;  /* 0x000000388f38723e */ /* 0x000fe200048070ff */
[----:B0-----:R-:W-:Y:S01]  /*9cc0*/  @P0 IMAD.MOV.U32 R5, RZ, RZ, 0x7f800000 ;  /* 0x7f800000ff050424 */ /* 0x001fe200078e00ff */
[----:B------:R-:W-:Y:S01]  /*9cd0*/  BAR.SYNC.DEFER_BLOCKING 0x0 ;  /* 0x0000000000007b1d */ /* 0x000fe20000010000 */
[----:B------:R-:W-:Y:S01]  /*9ce0*/  FMUL R10, R11, R10 ;  /* 0x0000000a0b0a7220 */ /* 0x000fe20000400000 */
[----:B------:R-:W-:Y:S01]  /*9cf0*/  @P1 IMAD.MOV.U32 R4, RZ, RZ, 0x7f800000 ;  /* 0x7f800000ff041424 */ /* 0x000fe200078e00ff */
[----:B------:R-:W-:Y:S01]  /*9d00*/  F2FP.SATFINITE.E4M3.F32.PACK_AB_MERGE_C R24, R109, R24, RZ ;  /* 0x000000186d18723e */ /* 0x000fe200048070ff */
[C---:B------:R-:W-:Y:S01]  /*9d10*/  FFMA.FTZ R23, R20.reuse, R23, -0.24046532809734344482 ;  /* 0xbe763c8b14177423 */ /* 0x040fe20000010017 */
[----:B------:R-:W-:Y:S01]  /*9d20*/  FMUL R10, R11, R10 ;  /* 0x0000000a0b0a7220 */ /* 0x000fe20000400000 */
[----:B------:R-:W-:Y:S01]  /*9d30*/  @P1 FFMA.FTZ R64, R9, R4, +INF ;  /* 0x7f80000009401423 */ /* 0x000fe20000010004 */
[----:B------:R-:W-:Y:S01]  /*9d40*/  F2FP.SATFINITE.E4M3.F32.PACK_AB_MERGE_C R108, R137, R62, R58 ;  /* 0x0000003e896c723e */ /* 0x000fe2000480703a */
[----:B------:R-:W-:Y:S01]  /*9d50*/  FFMA.FTZ R23, R20, R23, 0.28857114911079406738 ;  /* 0x3e93bf9914177423 */ /* 0x000fe20000010017 */
[----:B------:R-:W-:Y:S01]  /*9d60*/  FFMA.FTZ R10, R11, 1.4426950216293334961, R10 ;  /* 0x3fb8aa3b0b0a7823 */ /* 0x000fe2000001000a */
[----:B------:R-:W-:Y:S01]  /*9d70*/  F2FP.SATFINITE.E4M3.F32.PACK_AB_MERGE_C R109, R139, R60, R56 ;  /* 0x0000003c8b6d723e */ /* 0x000fe20004807038 */
[----:B------:R-:W0:Y:S01]  /*9d80*/  LDC R89, c[0x0][0x278] ;  /* 0x00009e00ff597b82 */ /* 0x000e220000000800 */
[----:B------:R-:W-:Y:S01]  /*9d90*/  F2FP.SATFINITE.E4M3.F32.PACK_AB_MERGE_C R110, R105, R28, R24 ;  /* 0x0000001c696e723e */ /* 0x000fe20004807018 */
[----:B------:R-:W-:Y:S01]  /*9da0*/  FADD R51, R51, R10 ;  /* 0x0000000a33337221 */ /* 0x000fe20000000000 */
[----:B------:R-:W-:Y:S01]  /*9db0*/  @P0 FFMA.FTZ R51, R8, R5, +INF ;  /* 0x7f80000008330423 */ /* 0x000fe20000010005 */
[----:B------:R-:W-:Y:S01]  /*9dc0*/  F2FP.SATFINITE.E4M3.F32.PACK_AB_MERGE_C R111, R107, R26, R111 ;  /* 0x0000001a6b6f723e */ /* 0x000fe2000480706f */
[----:B------:R-:W-:Y:S01]  /*9dd0*/  FFMA.FTZ R23, R20, R23, -0.36067417263984680176 ;  /* 0xbeb8aa4914177423 */ /* 0x000fe20000010017 */
[----:B------:R-:W-:Y:S01]  /*9de0*/  ISETP.GE.U32.AND P5, PT, R16, 0x7f800000, PT ;  /* 0x7f8000001000780c */ /* 0x000fe20003fa6070 */
[----:B------:R-:W-:Y:S01]  /*9df0*/  IMAD.SHL.U32 R0, R0, 0x2, RZ ;  /* 0x0000000200007824 */ /* 0x000fe200078e00ff */
[----:B------:R-:W-:Y:S01]  /*9e00*/  ISETP.GE.U32.AND P4, PT, R17, 0x7f800000, PT ;  /* 0x7f8000001100780c */ /* 0x000fe20003f86070 */
[----:B------:R-:W-:Y:S01]  /*9e10*/  FFMA.FTZ R23, R20, R23, 0.48089820146560668945 ;  /* 0x3ef6384a14177423 */ /* 0x000fe20000010017 */
[----:B------:R-:W-:-:S02]  /*9e20*/  FSETP.NEU.AND P1, PT, R16, RZ, PT ;  /* 0x000000ff1000720b */ /* 0x000fc40003f2d000 */
[----:B------:R-:W-:Y:S01]  /*9e30*/  FSETP.NEU.AND P0, PT, R17, RZ, PT ;  /* 0x000000ff1100720b */ /* 0x000fe20003f0d000 */
[----:B------:R-:W-:Y:S01]  /*9e40*/  STSM.16.M88.4 [R3], R68 ;  /* 0x0000004403007844 */ /* 0x000fe20000000200 */
[C---:B------:R-:W-:Y:S01]  /*9e50*/  FFMA.FTZ R23, R20.reuse, R23, -0.72134751081466674805 ;  /* 0xbf38aa3b14177423 */ /* 0x040fe20000010017 */
[----:B------:R-:W-:Y:S01]  /*9e60*/  F2FP.SATFINITE.E4M3.F32.PACK_AB_MERGE_C R48, R149, R48, RZ ;  /* 0x000000309530723e */ /* 0x000fe200048070ff */
[----:B------:R-:W-:Y:S02]  /*9e70*/  BAR.SYNC.DEFER_BLOCKING 0x0 ;  /* 0x0000000000007b1d */ /* 0x000fe40000010000 */
[C---:B------:R-:W-:Y:S01]  /*9e80*/  FMUL R23, R20.reuse, R23 ;  /* 0x0000001714177220 */ /* 0x040fe20000400000 */
[----:B------:R-:W-:Y:S01]  /*9e90*/  @P5 IMAD.MOV.U32 R5, RZ, RZ, 0x7f800000 ;  /* 0x7f800000ff055424 */ /* 0x000fe200078e00ff */
[----:B------:R-:W-:Y:S01]  /*9ea0*/  F2FP.SATFINITE.E4M3.F32.PACK_AB_MERGE_C R46, R151, R46, RZ ;  /* 0x0000002e972e723e */ /* 0x000fe200048070ff */
[----:B------:R-:W-:Y:S02]  /*9eb0*/  @P4 IMAD.MOV.U32 R4, RZ, RZ, 0x7f800000 ;  /* 0x7f800000ff044424 */ /* 0x000fe400078e00ff */
[----:B------:R-:W-:Y:S01]  /*9ec0*/  FMUL R23, R20, R23 ;  /* 0x0000001714177220 */ /* 0x000fe20000400000 */
[----:B------:R-:W-:Y:S01]  /*9ed0*/  @P5 FFMA.FTZ R116, R16, R5, +INF ;  /* 0x7f80000010745423 */ /* 0x000fe20000010005 */
[----:B--2---:R-:W-:Y:S01]  /*9ee0*/  LOP3.LUT R180, R180, 0x7f, R182, 0xf8, !PT ;  /* 0x0000007fb4b47812 */ /* 0x004fe200078ef8b6 */
[----:B0-----:R-:W-:-:S02]  /*9ef0*/  IMAD R27, R89, 0xb, RZ ;  /* 0x0000000b591b7824 */ /* 0x001fc400078e02ff */
[----:B------:R-:W-:Y:S01]  /*9f00*/  FFMA.FTZ R23, R20, 1.4426950216293334961, R23 ;  /* 0x3fb8aa3b14177823 */ /* 0x000fe20000010017 */
[----:B------:R-:W-:Y:S01]  /*9f10*/  F2FP.SATFINITE.E4M3.F32.PACK_AB_MERGE_C R20, R145, R54, R48 ;  /* 0x000000369114723e */ /* 0x000fe20004807030 */
[----:B------:R-:W-:Y:S01]  /*9f20*/  IMAD R29, R89, 0xc, RZ ;  /* 0x0000000c591d7824 */ /* 0x000fe200078e02ff */
[----:B------:R-:W-:Y:S01]  /*9f30*/  F2FP.SATFINITE.E4M3.F32.PACK_AB_MERGE_C R21, R147, R52, R46 ;  /* 0x000000349315723e */ /* 0x000fe2000480702e */
[----:B------:R-:W-:Y:S01]  /*9f40*/  FADD R120, R120, R23 ;  /* 0x0000001778787221 */ /* 0x000fe20000000000 */
[----:B------:R-:W-:Y:S01]  /*9f50*/  @P4 FFMA.FTZ R120, R17, R4, +INF ;  /* 0x7f80000011784423 */ /* 0x000fe20000010004 */
[----:B------:R-:W-:Y:S01]  /*9f60*/  F2FP.SATFINITE.E4M3.F32.PACK_AB_MERGE_C R22, R113, R22, R25 ;  /* 0x000000167116723e */ /* 0x000fe20004807019 */
[----:B------:R-:W0:Y:S01]  /*9f70*/  LDC.64 R16, c[0x0][0x228] ;  /* 0x00008a00ff107b82 */ /* 0x000e220000000a00 */
[----:B------:R-:W-:Y:S01]  /*9f80*/  F2FP.SATFINITE.E4M3.F32.PACK_AB_MERGE_C R23, R18, R19, R119 ;  /* 0x000000131217723e */ /* 0x000fe20004807077 */
[----:B------:R-:W-:Y:S01]  /*9f90*/  IMAD R19, R89, 0x7, RZ ;  /* 0x0000000759137824 */ /* 0x000fe200078e02ff */
[----:B-1----:R-:W-:Y:S01]  /*9fa0*/  PRMT R163, R13, 0x7773, RZ ;  /* 0x000077730da37816 */ /* 0x002fe200000000ff */
[----:B------:R-:W-:Y:S01]  /*9fb0*/  IMAD R25, R89, 0xa, RZ ;  /* 0x0000000a59197824 */ /* 0x000fe200078e02ff */
[----:B------:R-:W-:Y:S01]  /*9fc0*/  PRMT R165, R13, 0x7772, RZ ;  /* 0x000077720da57816 */ /* 0x000fe200000000ff */
[----:B------:R-:W-:Y:S01]  /*9fd0*/  IMAD R31, R89, 0xd, RZ ;  /* 0x0000000d591f7824 */ /* 0x000fe200078e02ff */
[C---:B------:R-:W-:Y:S01]  /*9fe0*/  PRMT R161, R13.reuse, 0x7771, RZ ;  /* 0x000077710da17816 */ /* 0x040fe200000000ff */
[----:B------:R-:W1:Y:S01]  /*9ff0*/  LDS.128 R8, [R117] ;  /* 0x0000000075087984 */ /* 0x000e620000000c00 */
[----:B------:R-:W-:Y:S01]  /*a000*/  PRMT R171, R13, 0x7770, RZ ;  /* 0x000077700dab7816 */ /* 0x000fe200000000ff */
[----:B------:R-:W-:Y:S01]  /*a010*/  IMAD R13, R180, UR5, RZ ;  /* 0x00000005b40d7c24 */ /* 0x000fe2000f8e02ff */
[----:B------:R-:W-:Y:S01]  /*a020*/  USHF.R.S32.HI UR5, URZ, 0x1f, UR4 ;  /* 0x0000001f3f057899 */ /* 0x000fe20008011404 */
[----:B------:R-:W-:Y:S01]  /*a030*/  BAR.SYNC.DEFER_BLOCKING 0x0 ;  /* 0x0000000000007b1d */ /* 0x000fe20000010000 */
[----:B------:R-:W-:Y:S01]  /*a040*/  PRMT R143, R15, 0x7773, RZ ;  /* 0x000077730f8f7816 */ /* 0x000fe200000000ff */
[----:B------:R-:W-:Y:S01]  /*a050*/  IMAD R33, R89, 0xe, RZ ;  /* 0x0000000e59217824 */ /* 0x000fe200078e02ff */
[----:B------:R-:W-:Y:S01]  /*a060*/  PRMT R145, R15, 0x7772, RZ ;  /* 0x000077720f917816 */ /* 0x000fe200000000ff */
[----:B------:R-:W-:Y:S01]  /*a070*/  IMAD R35, R89, 0xf, RZ ;  /* 0x0000000f59237824 */ /* 0x000fe200078e02ff */
[----:B------:R-:W-:Y:S01]  /*a080*/  PRMT R147, R15, 0x7771, RZ ;  /* 0x000077710f937816 */ /* 0x000fe200000000ff */
[----:B------:R-:W-:Y:S01]  /*a090*/  IMAD.SHL.U32 R37, R89, 0x10, RZ ;  /* 0x0000001059257824 */ /* 0x000fe200078e00ff */
[----:B------:R-:W-:Y:S01]  /*a0a0*/  PRMT R157, R15, 0x7770, RZ ;  /* 0x000077700f9d7816 */ /* 0x000fe200000000ff */
[C---:B------:R-:W-:Y:S01]  /*a0b0*/  IMAD R15, R89.reuse, 0x5, RZ ;  /* 0x00000005590f7824 */ /* 0x040fe200078e02ff */
[C---:B------:R-:W-:Y:S01]  /*a0c0*/  PRMT R153, R14.reuse, 0x7773, RZ ;  /* 0x000077730e997816 */ /* 0x040fe200000000ff */
[C---:B------:R-:W-:Y:S01]  /*a0d0*/  IMAD R39, R89.reuse, 0x11, RZ ;  /* 0x0000001159277824 */ /* 0x040fe200078e02ff */
[C---:B------:R-:W-:Y:S01]  /*a0e0*/  PRMT R155, R14.reuse, 0x7772, RZ ;  /* 0x000077720e9b7816 */ /* 0x040fe200000000ff */
[C---:B------:R-:W-:Y:S01]  /*a0f0*/  IMAD R41, R89.reuse, 0x12, RZ ;  /* 0x0000001259297824 */ /* 0x040fe200078e02ff */
[C---:B------:R-:W-:Y:S01]  /*a100*/  PRMT R159, R14.reuse, 0x7771, RZ ;  /* 0x000077710e9f7816 */ /* 0x040fe200000000ff */
[C---:B------:R-:W-:Y:S01]  /*a110*/  IMAD R43, R89.reuse, 0x13, RZ ;  /* 0x00000013592b7824 */ /* 0x040fe200078e02ff */
        /* <DEDUP_REMOVED lines=9> */
[----:B------:R-:W-:Y:S01]  /*a1b0*/  STSM.16.M88.4 [R3], R108 ;  /* 0x0000006c03007844 */ /* 0x000fe20000000200 */
[C---:B------:R-:W-:Y:S01]  /*a1c0*/  IMAD R55, R89.reuse, 0x18, RZ ;  /* 0x0000001859377824 */ /* 0x040fe200078e02ff */
[----:B------:R-:W-:Y:S01]  /*a1d0*/  FSEL R116, R116, -INF , P1 ;  /* 0xff80000074747808 */ /* 0x000fe20000800000 */
[C---:B------:R-:W-:Y:S01]  /*a1e0*/  IMAD R57, R89.reuse, 0x19, RZ ;  /* 0x0000001959397824 */ /* 0x040fe200078e02ff */
[----:B------:R-:W-:Y:S01]  /*a1f0*/  BAR.SYNC.DEFER_BLOCKING 0x0 ;  /* 0x0000000000007b1d */ /* 0x000fe20000010000 */
[----:B------:R-:W-:-:S02]  /*a200*/  IMAD R59, R89, 0x1a, RZ ;  /* 0x0000001a593b7824 */ /* 0x000fc400078e02ff */
[C---:B------:R-:W-:Y:S02]  /*a210*/  IMAD R61, R89.reuse, 0x1b, RZ ;  /* 0x0000001b593d7824 */ /* 0x040fe400078e02ff */
[----:B------:R-:W-:Y:S01]  /*a220*/  FFMA R116, R116, 0.69314718246459960938, R83 ;  /* 0x3f31721874747823 */ /* 0x000fe20000000053 */
[C---:B------:R-:W-:Y:S02]  /*a230*/  IMAD R63, R89.reuse, 0x1c, RZ ;  /* 0x0000001c593f7824 */ /* 0x040fe400078e02ff */
[C---:B------:R-:W-:Y:S01]  /*a240*/  IMAD R67, R89.reuse, 0x1d, RZ ;  /* 0x0000001d59437824 */ /* 0x040fe200078e02ff */
[C---:B-1----:R-:W-:Y:S01]  /*a250*/  PRMT R151, R10.reuse, 0x7773, RZ ;  /* 0x000077730a977816 */ /* 0x042fe200000000ff */
[C---:B------:R-:W-:Y:S01]  /*a260*/  IMAD R69, R89.reuse, 0x1e, RZ ;  /* 0x0000001e59457824 */ /* 0x040fe200078e02ff */
[C---:B------:R-:W-:Y:S01]  /*a270*/  PRMT R149, R10.reuse, 0x7772, RZ ;  /* 0x000077720a957816 */ /* 0x040fe200000000ff */
[C---:B------:R-:W-:Y:S01]  /*a280*/  IMAD R71, R89.reuse, 0x1f, RZ ;  /* 0x0000001f59477824 */ /* 0x040fe200078e02ff */
[C---:B------:R-:W-:Y:S01]  /*a290*/  PRMT R189, R10.reuse, 0x7771, RZ ;  /* 0x000077710abd7816 */ /* 0x040fe200000000ff */
[C---:B------:R-:W-:Y:S01]  /*a2a0*/  IMAD.SHL.U32 R73, R89.reuse, 0x20, RZ ;  /* 0x0000002059497824 */ /* 0x040fe200078e00ff */
        /* <DEDUP_REMOVED lines=9> */
[----:B------:R-:W-:Y:S01]  /*a340*/  IMAD R85, R89, 0x25, RZ ;  /* 0x0000002559557824 */ /* 0x000fe200078e02ff */
[----:B------:R-:W1:Y:S01]  /*a350*/  LDS.128 R4, [R117] ;  /* 0x0000000075047984 */ /* 0x000e620000000c00 */
[----:B------:R-:W-:Y:S01]  /*a360*/  PRMT R121, R11, 0x7772, RZ ;  /* 0x000077720b797816 */ /* 0x000fe200000000ff */
[----:B------:R-:W-:Y:S01]  /*a370*/  IMAD R87, R89, 0x26, RZ ;  /* 0x0000002659577824 */ /* 0x000fe200078e02ff */
[C---:B------:R-:W-:Y:S01]  /*a380*/  PRMT R179, R11.reuse, 0x7771, RZ ;  /* 0x000077710bb37816 */ /* 0x040fe200000000ff */
[----:B------:R-:W-:Y:S01]  /*a390*/  BAR.SYNC.DEFER_BLOCKING 0x0 ;  /* 0x0000000000007b1d */ /* 0x000fe20000010000 */
[----:B------:R-:W-:Y:S01]  /*a3a0*/  PRMT R187, R11, 0x7770, RZ ;  /* 0x000077700bbb7816 */ /* 0x000fe200000000ff */
[----:B------:R-:W-:Y:S01]  /*a3b0*/  IMAD R235, R89, 0x27, RZ ;  /* 0x0000002759eb7824 */ /* 0x000fe200078e02ff */
[----:B0-----:R-:W-:Y:S01]  /*a3c0*/  IADD3 R8, P4, P5, R13, UR4, R16 ;  /* 0x000000040d087c10 */ /* 0x001fe2000fd9e010 */
[C---:B------:R-:W-:Y:S01]  /*a3d0*/  IMAD R237, R89.reuse, 0x28, RZ ;  /* 0x0000002859ed7824 */ /* 0x040fe200078e02ff */
[----:B------:R-:W-:Y:S01]  /*a3e0*/  SHF.R.S32.HI R10, RZ, 0x1f, R13 ;  /* 0x0000001fff0a7819 */ /* 0x000fe2000001140d */
[----:B------:R-:W-:Y:S01]  /*a3f0*/  IMAD.SHL.U32 R13, R89, 0x4, RZ ;  /* 0x00000004590d7824 */ /* 0x000fe200078e00ff */
[----:B------:R-:W-:Y:S01]  /*a400*/  PRMT R199, R9, 0x7773, RZ ;  /* 0x0000777309c77816 */ /* 0x000fe200000000ff */
[----:B------:R-:W-:Y:S01]  /*a410*/  IMAD R239, R89, 0x29, RZ ;  /* 0x0000002959ef7824 */ /* 0x000fe200078e02ff */
[----:B------:R-:W-:Y:S01]  /*a420*/  PRMT R201, R9, 0x7772, RZ ;  /* 0x0000777209c97816 */ /* 0x000fe200000000ff */
[----:B------:R-:W-:Y:S01]  /*a430*/  IMAD R241, R89, 0x2a, RZ ;  /* 0x0000002a59f17824 */ /* 0x000fe200078e02ff */
[----:B------:R-:W-:Y:S01]  /*a440*/  PRMT R205, R9, 0x7771, RZ ;  /* 0x0000777109cd7816 */ /* 0x000fe200000000ff */
[----:B------:R-:W-:Y:S01]  /*a450*/  IMAD R243, R89, 0x2b, RZ ;  /* 0x0000002b59f37824 */ /* 0x000fe200078e02ff */
[----:B------:R-:W-:Y:S01]  /*a460*/  PRMT R219, R9, 0x7770, RZ ;  /* 0x0000777009db7816 */ /* 0x000fe200000000ff */
[C---:B------:R-:W-:Y:S01]  /*a470*/  IMAD R245, R89.reuse, 0x2c, RZ ;  /* 0x0000002c59f57824 */ /* 0x040fe200078e02ff */
[----:B------:R-:W-:Y:S01]  /*a480*/  IADD3.X R9, R10, UR5, R17, P4, P5 ;  /* 0x000000050a097c10 */ /* 0x000fe2000a7ea411 */
[C---:B------:R-:W-:Y:S01]  /*a490*/  IMAD R17, R89.reuse, 0x6, RZ ;  /* 0x0000000659117824 */ /* 0x040fe200078e02ff */
[----:B------:R-:W-:Y:S01]  /*a4a0*/  ULDC UR4, c[0x0][0x27c] ;  /* 0x00009f0000047ab9 */ /* 0x000fe20000000800 */
[C---:B------:R-:W-:Y:S01]  /*a4b0*/  IMAD R247, R89.reuse, 0x2d, RZ ;  /* 0x0000002d59f77824 */ /* 0x040fe200078e02ff */
[----:B------:R-:W-:Y:S01]  /*a4c0*/  UIMAD UR4, UR22, UR4, URZ ;  /* 0x00000004160472a4 */ /* 0x000fe2000f8e023f */
[----:B------:R-:W-:-:S02]  /*a4d0*/  IMAD R249, R89, 0x2e, RZ ;  /* 0x0000002e59f97824 */ /* 0x000fc400078e02ff */
[C---:B------:R-:W-:Y:S01]  /*a4e0*/  IMAD R251, R89.reuse, 0x2f, RZ ;  /* 0x0000002f59fb7824 */ /* 0x040fe200078e02ff */
[----:B------:R-:W-:Y:S01]  /*a4f0*/  USHF.L.U32 UR6, UR4, 0x2, URZ ;  /* 0x0000000204067899 */ /* 0x000fe2000800063f */
[----:B------:R0:W-:Y:S01]  /*a500*/  STSM.16.M88.4 [R3], R20 ;  /* 0x0000001403007844 */ /* 0x0001e20000000200 */
[C---:B------:R-:W-:Y:S01]  /*a510*/  IMAD R58, R89.reuse, 0x30, RZ ;  /* 0x00000030593a7824 */ /* 0x040fe200078e02ff */
[----:B------:R-:W-:Y:S01]  /*a520*/  UIMAD.WIDE UR4, UR4, 0x4, URZ ;  /* 0x00000004040478a5 */ /* 0x000fe2000f8e023f */
[C---:B------:R-:W-:Y:S01]  /*a530*/  IMAD R60, R89.reuse, 0x31, RZ ;  /* 0x00000031593c7824 */ /* 0x040fe200078e02ff */
[----:B------:R-:W-:Y:S01]  /*a540*/  BAR.SYNC.DEFER_BLOCKING 0x0 ;  /* 0x0000000000007b1d */ /* 0x000fe20000010000 */
[C---:B------:R-:W-:Y:S02]  /*a550*/  IMAD R62, R89.reuse, 0x32, RZ ;  /* 0x00000032593e7824 */ /* 0x040fe400078e02ff */
[C---:B------:R-:W-:Y:S02]  /*a560*/  IMAD R66, R89.reuse, 0x33, RZ ;  /* 0x0000003359427824 */ /* 0x040fe400078e02ff */
[----:B------:R-:W-:-:S02]  /*a570*/  IMAD R68, R89, 0x34, RZ ;  /* 0x0000003459447824 */ /* 0x000fc400078e02ff */
[----:B------:R-:W-:Y:S01]  /*a580*/  IMAD R70, R89, 0x35, RZ ;  /* 0x0000003559467824 */ /* 0x000fe200078e02ff */
[----:B-1----:R-:W-:Y:S01]  /*a590*/  PRMT R181, R7, 0x7773, RZ ;  /* 0x0000777307b57816 */ /* 0x002fe200000000ff */
[----:B------:R-:W-:Y:S01]  /*a5a0*/  IMAD R72, R89, 0x36, RZ ;  /* 0x0000003659487824 */ /* 0x000fe200078e02ff */
[----:B------:R-:W-:Y:S01]  /*a5b0*/  PRMT R183, R7, 0x7772, RZ ;  /* 0x0000777207b77816 */ /* 0x000fe200000000ff */
[----:B------:R-:W-:Y:S01]  /*a5c0*/  IMAD R74, R89, 0x37, RZ ;  /* 0x00000037594a7824 */ /* 0x000fe200078e02ff */
[----:B0-----:R-:W-:Y:S01]  /*a5d0*/  PRMT R3, R11, 0x7773, RZ ;  /* 0x000077730b037816 */ /* 0x001fe200000000ff */
[----:B------:R-:W-:Y:S01]  /*a5e0*/  IMAD R11, R89, 0x3, RZ ;  /* 0x00000003590b7824 */ /* 0x000fe200078e02ff */
[----:B------:R-:W-:Y:S01]  /*a5f0*/  PRMT R185, R7, 0x7771, RZ ;  /* 0x0000777107b97816 */ /* 0x000fe200000000ff */
[----:B------:R-:W-:Y:S01]  /*a600*/  IMAD.SHL.U32 R21, R89, 0x8, RZ ;  /* 0x0000000859157824 */ /* 0x000fe200078e00ff */
[----:B------:R-:W-:Y:S01]  /*a610*/  PRMT R195, R7, 0x7770, RZ ;  /* 0x0000777007c37816 */ /* 0x000fe200000000ff */
[C---:B------:R-:W-:Y:S01]  /*a620*/  IMAD.SHL.U32 R7, R89.reuse, 0x2, RZ ;  /* 0x0000000259077824 */ /* 0x040fe200078e00ff */
        /* <DEDUP_REMOVED lines=16> */
[----:B------:R-:W-:Y:S01]  /*a730*/  IADD3 R4, P4, R8, R89, RZ ;  /* 0x0000005908047210 */ /* 0x000fe20007f9e0ff */
[----:B------:R-:W-:Y:S01]  /*a740*/  IMAD R146, R89, 0x3f, RZ ;  /* 0x0000003f59927824 */ /* 0x000fe200078e02ff */
[-C--:B------:R-:W-:Y:S01]  /*a750*/  IADD3 R6, P5, R7, R8.reuse, RZ ;  /* 0x0000000807067210 */ /* 0x080fe20007fbe0ff */
[----:B------:R-:W-:Y:S01]  /*a760*/  STG.E.U8 desc[UR32][R8.64], R177 ;  /* 0x000000b108007986 */ /* 0x000fe2000c101120 */
[----:B------:R-:W-:-:S02]  /*a770*/  IADD3 R88, P6, R11, R8, RZ ;  /* 0x000000080b587210 */ /* 0x000fc40007fde0ff */
[C---:B------:R-:W-:Y:S02]  /*a780*/  PRMT R207, R5.reuse, 0x7773, RZ ;  /* 0x0000777305cf7816 */ /* 0x040fe400000000ff */
[C---:B------:R-:W-:Y:S02]  /*a790*/  PRMT R209, R5.reuse, 0x7772, RZ ;  /* 0x0000777205d17816 */ /* 0x040fe400000000ff */
[C---:B------:R-:W-:Y:S02]  /*a7a0*/  PRMT R213, R5.reuse, 0x7771, RZ ;  /* 0x0000777105d57816 */ /* 0x040fe400000000ff */
[----:B------:R-:W-:Y:S02]  /*a7b0*/  PRMT R227, R5, 0x7770, RZ ;  /* 0x0000777005e37816 */ /* 0x000fe400000000ff */
[-C--:B------:R-:W-:Y:S02]  /*a7c0*/  LEA.HI.X.SX32 R5, R89, R9.reuse, 0x1, P4 ;  /* 0x0000000959057211 */ /* 0x080fe400020f0eff */
[----:B------:R-:W-:-:S02]  /*a7d0*/  LEA.HI.X.SX32 R7, R7, R9, 0x1, P5 ;  /* 0x0000000907077211 */ /* 0x000fc400028f0eff */
[-C--:B------:R-:W-:Y:S01]  /*a7e0*/  LEA.HI.X.SX32 R89, R11, R9.reuse, 0x1, P6 ;  /* 0x000000090b597211 */ /* 0x080fe200030f0eff */
[----:B------:R-:W-:Y:S01]  /*a7f0*/  STG.E.U8 desc[UR32][R4.64], R169 ;  /* 0x000000a904007986 */ /* 0x000fe2000c101120 */
[-C--:B------:R-:W-:Y:S02]  /*a800*/  IADD3 R90, P4, R13, R8.reuse, RZ ;  /* 0x000000080d5a7210 */ /* 0x080fe40007f9e0ff */
[-C--:B------:R-:W-:Y:S01]  /*a810*/  IADD3 R92, P5, R15, R8.reuse, RZ ;  /* 0x000000080f5c7210 */ /* 0x080fe20007fbe0ff */
[----:B------:R-:W-:Y:S01]  /*a820*/  STG.E.U8 desc[UR32][R6.64], R171 ;  /* 0x000000ab06007986 */ /* 0x000fe2000c101120 */
[----:B------:R-:W-:Y:S02]  /*a830*/  IADD3 R94, P6, R17, R8, RZ ;  /* 0x00000008115e7210 */ /* 0x000fe40007fde0ff */
[-C--:B------:R-:W-:Y:S01]  /*a840*/  LEA.HI.X.SX32 R91, R13, R9.reuse, 0x1, P4 ;  /* 0x000000090d5b7211 */ /* 0x080fe200020f0eff */
[----:B------:R-:W-:Y:S01]  /*a850*/  STG.E.U8 desc[UR32][R88.64], R161 ;  /* 0x000000a158007986 */ /* 0x000fe2000c101120 */
[----:B------:R-:W-:-:S02]  /*a860*/  LEA.HI.X.SX32 R93, R15, R9, 0x1, P5 ;  /* 0x000000090f5d7211 */ /* 0x000fc400028f0eff */
[-C--:B------:R-:W-:Y:S01]  /*a870*/  LEA.HI.X.SX32 R95, R17, R9.reuse, 0x1, P6 ;  /* 0x00000009115f7211 */ /* 0x080fe200030f0eff */
[----:B------:R-:W0:Y:S01]  /*a880*/  LDS.128 R4, [R117] ;  /* 0x0000000075047984 */ /* 0x000e220000000c00 */
        /* <DEDUP_REMOVED lines=107> */
[----:B------:R0:W-:Y:S01]  /*af40*/  STG.E.U8 desc[UR32][R32.64], R185 ;  /* 0x000000b920007986 */ /* 0x0001e2000c101120 */
        /* <DEDUP_REMOVED lines=25> */
[-C--:B------:R-:W-:Y:S02]  /*b0e0*/  LEA.HI.X.SX32 R59, R66, R9.reuse, 0x1, P6 ;  /* 0x00000009423b7211 */ /* 0x080fe400030f0eff */
[-C--:B------:R-:W-:Y:S02]  /*b0f0*/  IADD3 R60, P4, R68, R8.reuse, RZ ;  /* 0x00000008443c7210 */ /* 0x080fe40007f9e0ff */
[-C--:B------:R-:W-:Y:S02]  /*b100*/  IADD3 R62, P5, R70, R8.reuse, RZ ;  /* 0x00000008463e7210 */ /* 0x080fe40007fbe0ff */
[----:B------:R-:W-:Y:S02]  /*b110*/  IADD3 R66, P6, R72, R8, RZ ;  /* 0x0000000848427210 */ /* 0x000fe40007fde0ff */
[-C--:B------:R-:W-:Y:S02]  /*b120*/  LEA.HI.X.SX32 R61, R68, R9.reuse, 0x1, P4 ;  /* 0x00000009443d7211 */ /* 0x080fe400020f0eff */
        /* <DEDUP_REMOVED lines=13> */
[----:B------:R-:W-:Y:S02]  /*b200*/  LEA.HI.X.SX32 R79, R86, R9, 0x1, P6 ;  /* 0x00000009564f7211 */ /* 0x000fe400030f0eff */
[-C--:B------:R-:W-:Y:S02]  /*b210*/  IADD3 R80, P4, R142, R8.reuse, RZ ;  /* 0x000000088e507210 */ /* 0x080fe40007f9e0ff */
[-C--:B------:R-:W-:Y:S02]  /*b220*/  IADD3 R84, P5, R144, R8.reuse, RZ ;  /* 0x0000000890547210 */ /* 0x080fe40007fbe0ff */
[----:B------:R-:W-:Y:S02]  /*b230*/  IADD3 R86, P6, R146, R8, RZ ;  /* 0x0000000892567210 */ /* 0x000fe40007fde0ff */
[C---:B0-----:R-:W-:Y:S02]  /*b240*/  PRMT R33, R4.reuse, 0x7770, RZ ;  /* 0x0000777004217816 */ /* 0x041fe400000000ff */
[----:B------:R-:W-:-:S02]  /*b250*/  PRMT R31, R4, 0x7771, RZ ;  /* 0x00007771041f7816 */ /* 0x000fc400000000ff */
[C---:B------:R-:W-:Y:S01]  /*b260*/  PRMT R29, R5.reuse, 0x7770, RZ ;  /* 0x00007770051d7816 */ /* 0x040fe200000000ff */
[----:B------:R-:W-:Y:S01]  /*b270*/  STG.E.U8 desc[UR32][R52.64], R33 ;  /* 0x0000002134007986 */ /* 0x000fe2000c101120 */
[C---:B------:R-:W-:Y:S02]  /*b280*/  PRMT R27, R5.reuse, 0x7771, RZ ;  /* 0x00007771051b7816 */ /* 0x040fe400000000ff */
[-C--:B------:R-:W-:Y:S01]  /*b290*/  LEA.HI.X.SX32 R81, R142, R9.reuse, 0x1, P4 ;  /* 0x000000098e517211 */ /* 0x080fe200020f0eff */
[----:B------:R-:W-:Y:S01]  /*b2a0*/  STG.E.U8 desc[UR32][R54.64], R31 ;  /* 0x0000001f36007986 */ /* 0x000fe2000c101120 */
[-C--:B------:R-:W-:Y:S02]  /*b2b0*/  LEA.HI.X.SX32 R85, R144, R9.reuse, 0x1, P5 ;  /* 0x0000000990557211 */ /* 0x080fe400028f0eff */
[----:B------:R-:W-:Y:S01]  /*b2c0*/  LEA.HI.X.SX32 R87, R146, R9, 0x1, P6 ;  /* 0x0000000992577211 */ /* 0x000fe200030f0eff */
[----:B------:R-:W-:Y:S01]  /*b2d0*/  STG.E.U8 desc[UR32][R56.64], R29 ;  /* 0x0000001d38007986 */ /* 0x000fe2000c101120 */
[----:B------:R-:W-:-:S02]  /*b2e0*/  PRMT R17, R5, 0x7773, RZ ;  /* 0x0000777305117816 */ /* 0x000fc400000000ff */
[----:B------:R-:W-:Y:S01]  /*b2f0*/  PRMT R19, R5, 0x7772, RZ ;  /* 0x0000777205137816 */ /* 0x000fe200000000ff */
[----:B------:R-:W-:Y:S01]  /*b300*/  STG.E.U8 desc[UR32][R58.64], R27 ;  /* 0x0000001b3a007986 */ /* 0x000fe2000c101120 */
[C---:B------:R-:W-:Y:S02]  /*b310*/  PRMT R25, R6.reuse, 0x7770, RZ ;  /* 0x0000777006197816 */ /* 0x040fe400000000ff */
[----:B------:R-:W-:Y:S02]  /*b320*/  PRMT R3, R6, 0x7771, RZ ;  /* 0x0000777106037816 */ /* 0x000fe400000000ff */
[C---:B------:R-:W-:Y:S01]  /*b330*/  PRMT R9, R7.reuse, 0x7773, RZ ;  /* 0x0000777307097816 */ /* 0x040fe200000000ff */
[----:B------:R-:W-:Y:S01]  /*b340*/  STG.E.U8 desc[UR32][R60.64], R25 ;  /* 0x000000193c007986 */ /* 0x000fe2000c101120 */
[C---:B------:R-:W-:Y:S02]  /*b350*/  PRMT R11, R7.reuse, 0x7772, RZ ;  /* 0x00007772070b7816 */ /* 0x040fe400000000ff */
[C---:B------:R-:W-:Y:S01]  /*b360*/  PRMT R5, R7.reuse, 0x7771, RZ ;  /* 0x0000777107057816 */ /* 0x040fe200000000ff */
[----:B------:R0:W-:Y:S01]  /*b370*/  STG.E.U8 desc[UR32][R62.64], R3 ;  /* 0x000000033e007986 */ /* 0x0001e2000c101120 */
[----:B------:R-:W-:-:S02]  /*b380*/  PRMT R7, R7, 0x7770, RZ ;  /* 0x0000777007077816 */ /* 0x000fc400000000ff */
[C---:B------:R-:W-:Y:S02]  /*b390*/  PRMT R23, R4.reuse, 0x7772, RZ ;  /* 0x0000777204177816 */ /* 0x040fe400000000ff */
[----:B------:R-:W-:Y:S01]  /*b3a0*/  PRMT R21, R4, 0x7773, RZ ;  /* 0x0000777304157816 */ /* 0x000fe200000000ff */
[----:B------:R1:W-:Y:S01]  /*b3b0*/  STG.E.U8 desc[UR32][R66.64], R7 ;  /* 0x0000000742007986 */ /* 0x0003e2000c101120 */
[C---:B------:R-:W-:Y:S02]  /*b3c0*/  PRMT R15, R6.reuse, 0x7772, RZ ;  /* 0x00007772060f7816 */ /* 0x040fe400000000ff */
[----:B------:R-:W-:Y:S01]  /*b3d0*/  PRMT R13, R6, 0x7773, RZ ;  /* 0x00007773060d7816 */ /* 0x000fe200000000ff */
[----:B------:R2:W-:Y:S01]  /*b3e0*/  STG.E.U8 desc[UR32][R68.64], R5 ;  /* 0x0000000544007986 */ /* 0x0005e2000c101120 */
[----:B------:R-:W-:Y:S02]  /*b3f0*/  FSEL R4, R51, -INF , P3 ;  /* 0xff80000033047808 */ /* 0x000fe40001800000 */
[----:B0-----:R-:W-:Y:S01]  /*b400*/  FSEL R3, R64, -INF , P2 ;  /* 0xff80000040037808 */ /* 0x001fe20001000000 */
[----:B------:R-:W-:Y:S02]  /*b410*/  STG.E.U8 desc[UR32][R70.64], R23 ;  /* 0x0000001746007986 */ /* 0x000fe4000c101120 */
[----:B------:R-:W-:-:S02]  /*b420*/  FFMA R6, R4, 0.69314718246459960938, R65 ;  /* 0x3f31721804067823 */ /* 0x000fc40000000041 */
[----:B------:R-:W-:Y:S01]  /*b430*/  STG.E.U8 desc[UR32][R72.64], R21 ;  /* 0x0000001548007986 */ /* 0x000fe2000c101120 */
[----:B-1----:R-:W-:Y:S01]  /*b440*/  FFMA R7, R3, 0.69314718246459960938, R50 ;  /* 0x3f31721803077823 */ /* 0x002fe20000000032 */
[----:B------:R-:W-:Y:S01]  /*b450*/  LOP3.LUT R3, R0, 0xf8, RZ, 0xc0, !PT ;  /* 0x000000f800037812 */ /* 0x000fe200078ec0ff */
[----:B------:R-:W-:Y:S01]  /*b460*/  IMAD.HI R0, R180, 0x4, RZ ;  /* 0x00000004b4007827 */ /* 0x000fe200078e02ff */
[----:B------:R-:W-:Y:S01]  /*b470*/  STG.E.U8 desc[UR32][R74.64], R19 ;  /* 0x000000134a007986 */ /* 0x000fe2000c101120 */
[----:B--2---:R-:W-:-:S03]  /*b480*/  FSEL R5, R120, -INF , P0 ;  /* 0xff80000078057808 */ /* 0x004fc60000000000 */
[----:B------:R-:W-:Y:S02]  /*b490*/  STG.E.U8 desc[UR32][R76.64], R17 ;  /* 0x000000114c007986 */ /* 0x000fe4000c101120 */
[----:B------:R-:W-:Y:S01]  /*b4a0*/  FFMA R117, R5, 0.69314718246459960938, R82 ;  /* 0x3f31721805757823 */ /* 0x000fe20000000052 */
[----:B------:R-:W-:Y:S01]  /*b4b0*/  IMAD.SHL.U32 R5, R180, 0x4, RZ ;  /* 0x00000004b4057824 */ /* 0x000fe200078e00ff */
[----:B------:R-:W-:Y:S04]  /*b4c0*/  STG.E.U8 desc[UR32][R78.64], R15 ;  /* 0x0000000f4e007986 */ /* 0x000fe8000c101120 */
[----:B------:R0:W-:Y:S04]  /*b4d0*/  STG.E.U8 desc[UR32][R80.64], R13 ;  /* 0x0000000d50007986 */ /* 0x0001e8000c101120 */
[----:B------:R-:W-:Y:S04]  /*b4e0*/  STG.E.U8 desc[UR32][R84.64], R11 ;  /* 0x0000000b54007986 */ /* 0x000fe8000c101120 */
[----:B------:R-:W-:Y:S01]  /*b4f0*/  STG.E.U8 desc[UR32][R86.64], R9 ;  /* 0x0000000956007986 */ /* 0x000fe2000c101120 */
[----:B------:R-:W-:Y:S08]  /*b500*/  BAR.SYNC.DEFER_BLOCKING 0x0 ;  /* 0x0000000000007b1d */ /* 0x000ff00000010000 */
[----:B0-----:R-:W0:Y:S01]  /*b510*/  LDC.64 R12, c[0x0][0x230] ;  /* 0x00008c00ff0c7b82 */ /* 0x001e220000000a00 */
[----:B------:R-:W-:Y:S04]  /*b520*/  STS.64 [R3+UR23], R6 ;  /* 0x0000000603007988 */ /* 0x000fe80008000a17 */
[----:B------:R-:W-:Y:S03]  /*b530*/  STS.64 [R3+UR23+0x100], R116 ;  /* 0x0001007403007988 */ /* 0x000fe60008000a17 */
[----:B------:R-:W-:Y:S01]  /*b540*/  BAR.SYNC.DEFER_BLOCKING 0x0 ;  /* 0x0000000000007b1d */ /* 0x000fe20000010000 */
[----:B0-----:R-:W-:-:S04]  /*b550*/  IADD3 R4, P0, P1, R5, UR6, R12 ;  /* 0x0000000605047c10 */ /* 0x001fc8000f91e00c */
[----:B------:R-:W-:Y:S01]  /*b560*/  IADD3.X R5, R0, UR5, R13, P0, P1 ;  /* 0x0000000500057c10 */ /* 0x000fe200087e240d */
[----:B------:R-:W0:Y:S04]  /*b570*/  LDS R11, [R2] ;  /* 0x00000000020b7984 */ /* 0x000e280000000800 */
[----:B0-----:R-:W-:Y:S01]  /*b580*/  STG.E desc[UR32][R4.64], R11 ;  /* 0x0000000b04007986 */ /* 0x001fe2000c101920 */
[----:B------:R-:W-:Y:S05]  /*b590*/  EXIT ;  /* 0x000000000000794d */ /* 0x000fea0003800000 */
.L_x_2:
[----:B------:R-:W-:-:S00]  /*b5a0*/  BRA `(.L_x_2) ;  /* 0xfffffffc00fc7947 */ /* 0x000fc0000383ffff */
[----:B------:R-:W-:-:S00]  /*b5b0*/  NOP ;  /* 0x0000000000007918 */ /* 0x000fc00000000000 */
        /* <DEDUP_REMOVED lines=12> */
.L_x_3:


//--------------------- .nv.global.init           --------------------------
	.section	.nv.global.init,"aw",@progbits
.nv.global.init:
	.type		_$_str,@object
	.size		_$_str,(.L_0 - _$_str)
_$_str:
        /*0000*/ 	.byte	0x5f, 0x5f, 0x43, 0x55, 0x44, 0x41, 0x5f, 0x46, 0x54, 0x5a, 0x00
.L_0:


//--------------------- .nv.shared.attn_fwd       --------------------------
	.section	.nv.shared.attn_fwd,"aw",@nobits
	.sectionflags	@""
	.align	16
	.zero		1024


//--------------------- .nv.shared.reserved.0     --------------------------
	.section	.nv.shared.reserved.0,"aw",@nobits
	.weak		__nv_reservedSMEM_offset_0_alias
	.size		__nv_reservedSMEM_offset_0_alias, 0, 0
	.other		__nv_reservedSMEM_offset_0_alias,@"STO_CUDA_RESERVED_SHARED STV_DEFAULT"
__nv_reservedSMEM_offset_0_alias:
	.zero		0


//--------------------- .nv.constant0.attn_fwd    --------------------------
	.section	.nv.constant0.attn_fwd,"a",@progbits
	.sectionflags	@""
	.align	4
.nv.constant0.attn_fwd:
	.zero		664


//--------------------- SYMBOLS --------------------------

	.type		.nv.reservedSmem.offset0,@object
	.size		.nv.reservedSmem.offset0,0x4
